	.headerflags	@"EF_CUDA_TEXMODE_UNIFIED EF_CUDA_64BIT_ADDRESS EF_CUDA_ACCELERATORS EF_CUDA_SM90 EF_CUDA_VIRTUAL_SM(EF_CUDA_SM90)"
	.elftype	@"ET_EXEC"


//--------------------- .nv.info                  --------------------------
	.section	.nv.info,"",@"SHT_CUDA_INFO"
	.align	4


	//----- nvinfo : EIATTR_REGCOUNT
	.align		4
        /*0000*/ 	.byte	0x04, 0x2f
        /*0002*/ 	.short	(.L_1 - .L_0)
	.align		4
.L_0:
        /*0004*/ 	.word	index@(matmul_kernel_make_tensor_desciptor)
        /*0008*/ 	.word	0x0000005a


	//----- nvinfo : EIATTR_MIN_STACK_SIZE
	.align		4
.L_1:
        /*000c*/ 	.byte	0x04, 0x12
        /*000e*/ 	.short	(.L_3 - .L_2)
	.align		4
.L_2:
        /*0010*/ 	.word	index@(matmul_kernel_make_tensor_desciptor)
        /*0014*/ 	.word	0x00000000


	//----- nvinfo : EIATTR_FRAME_SIZE
	.align		4
.L_3:
        /*0018*/ 	.byte	0x04, 0x11
        /*001a*/ 	.short	(.L_5 - .L_4)
	.align		4
.L_4:
        /*001c*/ 	.word	index@(matmul_kernel_make_tensor_desciptor)
        /*0020*/ 	.word	0x00000000


	//----- nvinfo : EIATTR_MIN_STACK_SIZE
	.align		4
.L_5:
        /*0024*/ 	.byte	0x04, 0x12
        /*0026*/ 	.short	(.L_7 - .L_6)
	.align		4
.L_6:
        /*0028*/ 	.word	index@(matmul_kernel_make_tensor_desciptor)
        /*002c*/ 	.word	0x00000000
.L_7:


//--------------------- .nv.info.matmul_kernel_make_tensor_desciptor --------------------------
	.section	.nv.info.matmul_kernel_make_tensor_desciptor,"",@"SHT_CUDA_INFO"
	.sectionflags	@""
	.align	4


	//----- nvinfo : EIATTR_CUDA_API_VERSION
	.align		4
        /*0000*/ 	.byte	0x04, 0x37
        /*0002*/ 	.short	(.L_9 - .L_8)
.L_8:
        /*0004*/ 	.word	0x0000007c


	//----- nvinfo : EIATTR_KPARAM_INFO
	.align		4
.L_9:
        /*0008*/ 	.byte	0x04, 0x17
        /*000a*/ 	.short	(.L_11 - .L_10)
.L_10:
        /*000c*/ 	.word	0x00000000
        /*0010*/ 	.short	0x0006
        /*0012*/ 	.short	0x0028
        /*0014*/ 	.byte	0x00, 0xf4, 0x21, 0x00


	//----- nvinfo : EIATTR_KPARAM_INFO
	.align		4
.L_11:
        /*0018*/ 	.byte	0x04, 0x17
        /*001a*/ 	.short	(.L_13 - .L_12)
.L_12:
        /*001c*/ 	.word	0x00000000
        /*0020*/ 	.short	0x0005
        /*0022*/ 	.short	0x0020
        /*0024*/ 	.byte	0x00, 0xf0, 0x11, 0x00


	//----- nvinfo : EIATTR_KPARAM_INFO
	.align		4
.L_13:
        /*0028*/ 	.byte	0x04, 0x17
        /*002a*/ 	.short	(.L_15 - .L_14)
.L_14:
        /*002c*/ 	.word	0x00000000
        /*0030*/ 	.short	0x0004
        /*0032*/ 	.short	0x001c
        /*0034*/ 	.byte	0x00, 0xf0, 0x11, 0x00


	//----- nvinfo : EIATTR_KPARAM_INFO
	.align		4
.L_15:
        /*0038*/ 	.byte	0x04, 0x17
        /*003a*/ 	.short	(.L_17 - .L_16)
.L_16:
        /*003c*/ 	.word	0x00000000
        /*0040*/ 	.short	0x0003
        /*0042*/ 	.short	0x0018
        /*0044*/ 	.byte	0x00, 0xf0, 0x11, 0x00


	//----- nvinfo : EIATTR_KPARAM_INFO
	.align		4
.L_17:
        /*0048*/ 	.byte	0x04, 0x17
        /*004a*/ 	.short	(.L_19 - .L_18)
.L_18:
        /*004c*/ 	.word	0x00000000
        /*0050*/ 	.short	0x0002
        /*0052*/ 	.short	0x0010
        /*0054*/ 	.byte	0x00, 0xf4, 0x21, 0x00


	//----- nvinfo : EIATTR_KPARAM_INFO
	.align		4
.L_19:
        /*0058*/ 	.byte	0x04, 0x17
        /*005a*/ 	.short	(.L_21 - .L_20)
.L_20:
        /*005c*/ 	.word	0x00000000
        /*0060*/ 	.short	0x0001
        /*0062*/ 	.short	0x0008
        /*0064*/ 	.byte	0x00, 0xf4, 0x21, 0x00


	//----- nvinfo : EIATTR_KPARAM_INFO
	.align		4
.L_21:
        /*0068*/ 	.byte	0x04, 0x17
        /*006a*/ 	.short	(.L_23 - .L_22)
.L_22:
        /*006c*/ 	.word	0x00000000
        /*0070*/ 	.short	0x0000
        /*0072*/ 	.short	0x0000
        /*0074*/ 	.byte	0x00, 0xf4, 0x21, 0x00


	//----- nvinfo : EIATTR_SPARSE_MMA_MASK
	.align		4
.L_23:
        /*0078*/ 	.byte	0x03, 0x50
        /*007a*/ 	.short	0x0000


	//----- nvinfo : EIATTR_MAXREG_COUNT
	.align		4
        /*007c*/ 	.byte	0x03, 0x1b
        /*007e*/ 	.short	0x00ff


	//----- nvinfo : EIATTR_INT_WARP_WIDE_INSTR_OFFSETS
	.align		4
        /*0080*/ 	.byte	0x04, 0x31
        /*0082*/ 	.short	(.L_25 - .L_24)


	//   ....[0]....
.L_24:
        /*0084*/ 	.word	0x00001460


	//   ....[1]....
        /*0088*/ 	.word	0x00001480


	//   ....[2]....
        /*008c*/ 	.word	0x000014a0


	//   ....[3]....
        /*0090*/ 	.word	0x000014b0


	//   ....[4]....
        /*0094*/ 	.word	0x000014d0


	//   ....[5]....
        /*0098*/ 	.word	0x000014f0


	//   ....[6]....
        /*009c*/ 	.word	0x00001510


	//   ....[7]....
        /*00a0*/ 	.word	0x00001630


	//   ....[8]....
        /*00a4*/ 	.word	0x00001ce0


	//   ....[9]....
        /*00a8*/ 	.word	0x00001f00


	//   ....[10]....
        /*00ac*/ 	.word	0x000020e0


	//   ....[11]....
        /*00b0*/ 	.word	0x00002100


	//----- nvinfo : EIATTR_COOP_GROUP_MASK_REGIDS
	.align		4
.L_25:
        /*00b4*/ 	.byte	0x04, 0x29
        /*00b6*/ 	.short	(.L_27 - .L_26)


	//   ....[0]....
.L_26:
        /*00b8*/ 	.word	0xffffffff


	//   ....[1]....
        /*00bc*/ 	.word	0xffffffff


	//   ....[2]....
        /*00c0*/ 	.word	0xffffffff


	//   ....[3]....
        /*00c4*/ 	.word	0xffffffff


	//   ....[4]....
        /*00c8*/ 	.word	0xffffffff


	//   ....[5]....
        /*00cc*/ 	.word	0xffffffff


	//   ....[6]....
        /*00d0*/ 	.word	0xffffffff


	//   ....[7]....
        /*00d4*/ 	.word	0xffffffff


	//   ....[8]....
        /*00d8*/ 	.word	0xffffffff


	//   ....[9]....
        /*00dc*/ 	.word	0xffffffff


	//   ....[10]....
        /*00e0*/ 	.word	0xffffffff


	//   ....[11]....
        /*00e4*/ 	.word	0xffffffff


	//   ....[12]....
        /*00e8*/ 	.word	0xffffffff


	//   ....[13]....
        /*00ec*/ 	.word	0xffffffff


	//   ....[14]....
        /*00f0*/ 	.word	0xffffffff


	//   ....[15]....
        /*00f4*/ 	.word	0xffffffff


	//   ....[16]....
        /*00f8*/ 	.word	0xffffffff


	//   ....[17]....
        /*00fc*/ 	.word	0xffffffff


	//   ....[18]....
        /*0100*/ 	.word	0xffffffff


	//----- nvinfo : EIATTR_COOP_GROUP_INSTR_OFFSETS
	.align		4
.L_27:
        /*0104*/ 	.byte	0x04, 0x28
        /*0106*/ 	.short	(.L_29 - .L_28)


	//   ....[0]....
.L_28:
        /*0108*/ 	.word	0x00000160


	//   ....[1]....
        /*010c*/ 	.word	0x00000520


	//   ....[2]....
        /*0110*/ 	.word	0x00000690


	//   ....[3]....
        /*0114*/ 	.word	0x000009f0


	//   ....[4]....
        /*0118*/ 	.word	0x00000b70


	//   ....[5]....
        /*011c*/ 	.word	0x00000e50


	//   ....[6]....
        /*0120*/ 	.word	0x00001460


	//   ....[7]....
        /*0124*/ 	.word	0x00001480


	//   ....[8]....
        /*0128*/ 	.word	0x000014a0


	//   ....[9]....
        /*012c*/ 	.word	0x000014b0


	//   ....[10]....
        /*0130*/ 	.word	0x000014d0


	//   ....[11]....
        /*0134*/ 	.word	0x000014f0


	//   ....[12]....
        /*0138*/ 	.word	0x00001510


	//   ....[13]....
        /*013c*/ 	.word	0x00001630


	//   ....[14]....
        /*0140*/ 	.word	0x000019c0


	//   ....[15]....
        /*0144*/ 	.word	0x00001ce0


	//   ....[16]....
        /*0148*/ 	.word	0x00001f00


	//   ....[17]....
        /*014c*/ 	.word	0x000020e0


	//   ....[18]....
        /*0150*/ 	.word	0x00002100


	//----- nvinfo : EIATTR_MBARRIER_INSTR_OFFSETS
	.align		4
.L_29:
        /*0154*/ 	.byte	0x04, 0x39
        /*0156*/ 	.short	(.L_31 - .L_30)


	//   ....[0]....
.L_30:
        /*0158*/ 	.word	0x00000f70
        /*015c*/ 	.word	0x000000ff
        /*0160*/ 	.word	0x00012000
        /*0164*/ 	.short	0x0100
        /*0166*/ 	.byte	0x14
	.zero		1


	//   ....[1]....
        /*0168*/ 	.word	0x00001000
        /*016c*/ 	.word	0x000000ff
        /*0170*/ 	.word	0x00012008
        /*0174*/ 	.short	0x0100
        /*0176*/ 	.byte	0x14
	.zero		1


	//   ....[2]....
        /*0178*/ 	.word	0x00001090
        /*017c*/ 	.word	0x000000ff
        /*0180*/ 	.word	0x00012010
        /*0184*/ 	.short	0x0100
        /*0186*/ 	.byte	0x14
	.zero		1


	//   ....[3]....
        /*0188*/ 	.word	0x000019a0
        /*018c*/ 	.word	0x0000000b
        /*0190*/ 	.word	0x00000000
        /*0194*/ 	.short	0x010a
        /*0196*/ 	.byte	0x3f
	.zero		1


	//   ....[4]....
        /*0198*/ 	.word	0x00002090
        /*019c*/ 	.word	0x000000ff
        /*01a0*/ 	.word	0x00012000
        /*01a4*/ 	.short	0x0108
        /*01a6*/ 	.byte	0x14
	.zero		1


	//   ....[5]....
        /*01a8*/ 	.word	0x000021a0
        /*01ac*/ 	.word	0x000000ff
        /*01b0*/ 	.word	0x00012008
        /*01b4*/ 	.short	0x0108
        /*01b6*/ 	.byte	0x14
	.zero		1


	//   ....[6]....
        /*01b8*/ 	.word	0x00002280
        /*01bc*/ 	.word	0x000000ff
        /*01c0*/ 	.word	0x00012010
        /*01c4*/ 	.short	0x0108
        /*01c6*/ 	.byte	0x14
	.zero		1


	//   ....[7]....
        /*01c8*/ 	.word	0x00002550
        /*01cc*/ 	.word	0x0000000b
        /*01d0*/ 	.word	0x00000000
        /*01d4*/ 	.short	0x010a
        /*01d6*/ 	.byte	0x3f
	.zero		1


	//----- nvinfo : EIATTR_NUM_MBARRIERS
	.align		4
.L_31:
        /*01d8*/ 	.byte	0x03, 0x38
        /*01da*/ 	.short	0x0003


	//----- nvinfo : EIATTR_EXIT_INSTR_OFFSETS
	.align		4
        /*01dc*/ 	.byte	0x04, 0x1c
        /*01de*/ 	.short	(.L_33 - .L_32)


	//   ....[0]....
.L_32:
        /*01e0*/ 	.word	0x00002540


	//----- nvinfo : EIATTR_REQNTID
	.align		4
.L_33:
        /*01e4*/ 	.byte	0x04, 0x10
        /*01e6*/ 	.short	(.L_35 - .L_34)
.L_34:
        /*01e8*/ 	.word	0x00000080
        /*01ec*/ 	.word	0x00000001
        /*01f0*/ 	.word	0x00000001


	//----- nvinfo : EIATTR_CRS_STACK_SIZE
	.align		4
.L_35:
        /*01f4*/ 	.byte	0x04, 0x1e
        /*01f6*/ 	.short	(.L_37 - .L_36)
.L_36:
        /*01f8*/ 	.word	0x00000000


	//----- nvinfo : EIATTR_CBANK_PARAM_SIZE
	.align		4
.L_37:
        /*01fc*/ 	.byte	0x03, 0x19
        /*01fe*/ 	.short	0x0030


	//----- nvinfo : EIATTR_PARAM_CBANK
	.align		4
        /*0200*/ 	.byte	0x04, 0x0a
        /*0202*/ 	.short	(.L_39 - .L_38)
	.align		4
.L_38:
        /*0204*/ 	.word	index@(.nv.constant0.matmul_kernel_make_tensor_desciptor)
        /*0208*/ 	.short	0x0210
        /*020a*/ 	.short	0x0030


	//----- nvinfo : EIATTR_SW_WAR
	.align		4
.L_39:
        /*020c*/ 	.byte	0x04, 0x36
        /*020e*/ 	.short	(.L_41 - .L_40)
.L_40:
        /*0210*/ 	.word	0x00000008
.L_41:


//--------------------- .nv.callgraph             --------------------------
	.section	.nv.callgraph,"",@"SHT_CUDA_CALLGRAPH"
	.align	4
	.sectionentsize	8
	.align		4
        /*0000*/ 	.word	0x00000000
	.align		4
        /*0004*/ 	.word	0xffffffff
	.align		4
        /*0008*/ 	.word	0x00000000
	.align		4
        /*000c*/ 	.word	0xfffffffe
	.align		4
        /*0010*/ 	.word	0x00000000
	.align		4
        /*0014*/ 	.word	0xfffffffd
	.align		4
        /*0018*/ 	.word	0x00000000
	.align		4
        /*001c*/ 	.word	0xfffffffc


//--------------------- .text.matmul_kernel_make_tensor_desciptor --------------------------
	.section	.text.matmul_kernel_make_tensor_desciptor,"ax",@progbits
	.sectionflags	@"SHF_BARRIERS=1"
	.align	128
        .global         matmul_kernel_make_tensor_desciptor
        .type           matmul_kernel_make_tensor_desciptor,@function
        .size           matmul_kernel_make_tensor_desciptor,(.L_x_26 - matmul_kernel_make_tensor_desciptor)
        .other          matmul_kernel_make_tensor_desciptor,@"STO_CUDA_ENTRY STV_DEFAULT"
matmul_kernel_make_tensor_desciptor:
.text.matmul_kernel_make_tensor_desciptor:
[----:B------:R-:W1:Y:S01]  /*0000*/  LDC R1, c[0x0][0x28] ;  /* 0x00000a00ff017b82 */ /* 0x000e620000000800 */
[----:B------:R-:W2:Y:S07]  /*0010*/  S2R R4, SR_TID.X ;  /* 0x0000000000047919 */ /* 0x000eae0000002100 */
[----:B------:R-:W3:Y:S01]  /*0020*/  S2UR UR4, SR_CgaCtaId ;  /* 0x00000000000479c3 */ /* 0x000ee20000008800 */
[----:B------:R-:W-:Y:S01]  /*0030*/  UMOV UR20, 0x400 ;  /* 0x0000040000147882 */ /* 0x000fe20000000000 */
[----:B------:R-:W-:Y:S01]  /*0040*/  ULDC UR5, c[0x0][0xc] ;  /* 0x0000030000057ab9 */ /* 0x000fe20000000800 */
[----:B------:R-:W-:Y:S01]  /*0050*/  ULDC UR6, c[0x0][0x10] ;  /* 0x0000040000067ab9 */ /* 0x000fe20000000800 */
[----:B------:R-:W-:Y:S01]  /*0060*/  ULDC.64 UR12, c[0x0][0x238] ;  /* 0x00008e00000c7ab9 */ /* 0x000fe20000000a00 */
[----:B------:R-:W-:Y:S03]  /*0070*/  BSSY B0, `(.L_x_0) ;  /* 0x000002f000007945 */ /* 0x000fe60003800000 */
[----:B------:R-:W4:Y:S08]  /*0080*/  LDC R11, c[0x0][0x22c] ;  /* 0x00008b00ff0b7b82 */ /* 0x000f300000000800 */
[----:B------:R-:W5:Y:S01]  /*0090*/  LDC R9, c[0x0][0x228] ;  /* 0x00008a00ff097b82 */ /* 0x000f620000000800 */
[----:B---3--:R-:W-:-:S07]  /*00a0*/  UPRMT UR20, UR4, 0x654, UR20 ;  /* 0x0000065404147896 */ /* 0x008fce0008000014 */
[----:B------:R-:W-:Y:S01]  /*00b0*/  S2UR UR8, SR_CTAID.Y ;  /* 0x00000000000879c3 */ /* 0x000fe20000002600 */
[C---:B--2---:R-:W-:Y:S01]  /*00c0*/  ISETP.GE.AND P2, PT, R4.reuse, 0x20, PT ;  /* 0x000000200400780c */ /* 0x044fe20003f46270 */
[----:B----4-:R-:W-:Y:S01]  /*00d0*/  VIADD R8, R11, 0xffffffff ;  /* 0xffffffff0b087836 */ /* 0x010fe20000000000 */
[----:B------:R-:W-:-:S05]  /*00e0*/  ISETP.NE.AND P5, PT, R4, RZ, PT ;  /* 0x000000ff0400720c */ /* 0x000fca0003fa5270 */
[----:B------:R-:W2:Y:S01]  /*00f0*/  S2UR UR4, SR_CTAID.Z ;  /* 0x00000000000479c3 */ /* 0x000ea20000002700 */
[----:B------:R-:W-:Y:S02]  /*0100*/  LEA R10, R4, UR20, 0x2 ;  /* 0x00000014040a7c11 */ /* 0x000fe4000f8e10ff */
[----:B------:R-:W-:Y:S01]  /*0110*/  SHF.R.S32.HI R5, RZ, 0x3, R11 ;  /* 0x00000003ff057819 */ /* 0x000fe2000001140b */
[----:B-----5:R-:W-:-:S03]  /*0120*/  VIADD R9, R9, 0xffffffff ;  /* 0xffffffff09097836 */ /* 0x020fc60000000000 */
[----:B------:R-:W-:Y:S01]  /*0130*/  SHF.R.S32.HI R7, RZ, 0x1f, R5 ;  /* 0x0000001fff077819 */ /* 0x000fe20000011405 */
[----:B------:R-:W3:Y:S01]  /*0140*/  S2UR UR7, SR_CTAID.X ;  /* 0x00000000000779c3 */ /* 0x000ee20000002500 */
[----:B------:R-:W-:Y:S01]  /*0150*/  @!P2 STS [R10], RZ ;  /* 0x000000ff0a00a388 */ /* 0x000fe20000000800 */
[----:B------:R-:W-:-:S03]  /*0160*/  NOP ;  /* 0x0000000000007918 */ /* 0x000fc60000000000 */
[----:B------:R-:W4:Y:S01]  /*0170*/  @!P5 LDS R2, [UR20+0x38] ;  /* 0x00003814ff02d984 */ /* 0x000f220008000800 */
[----:B------:R-:W-:Y:S02]  /*0180*/  @!P5 IMAD.MOV.U32 R3, RZ, RZ, 0x7f ;  /* 0x0000007fff03d424 */ /* 0x000fe400078e00ff */
[----:B------:R-:W5:Y:S01]  /*0190*/  LDC R15, c[0x0][0x230] ;  /* 0x00008c00ff0f7b82 */ /* 0x000f620000000800 */
[----:B------:R-:W4:Y:S01]  /*01a0*/  @!P5 LDS R0, [UR20+0x1c] ;  /* 0x00001c14ff00d984 */ /* 0x000f220008000800 */
[----:B--2---:R-:W-:-:S03]  /*01b0*/  UIMAD UR4, UR4, UR6, UR8 ;  /* 0x00000006040472a4 */ /* 0x004fc6000f8e0208 */
[----:B------:R-:W-:Y:S04]  /*01c0*/  @!P5 STS [UR20+0x20], R8 ;  /* 0x00002008ff00d988 */ /* 0x000fe80008000814 */
[----:B------:R-:W-:Y:S01]  /*01d0*/  @!P5 STS [UR20+0x24], R9 ;  /* 0x00002409ff00d988 */ /* 0x000fe20008000814 */
[----:B---3--:R-:W-:-:S03]  /*01e0*/  UIMAD UR4, UR4, UR5, UR7 ;  /* 0x00000005040472a4 */ /* 0x008fc6000f8e0207 */
[----:B------:R2:W-:Y:S01]  /*01f0*/  @!P5 STS [UR20+0xc], R5 ;  /* 0x00000c05ff00d988 */ /* 0x0005e20008000814 */
[----:B------:R-:W-:-:S03]  /*0200*/  UIMAD UR5, UR4, 0x180, URZ ;  /* 0x00000180040578a4 */ /* 0x000fc6000f8e023f */
[----:B------:R-:W-:Y:S01]  /*0210*/  UMOV UR4, URZ ;  /* 0x0000003f00047c82 */ /* 0x000fe20008000000 */
[----:B------:R-:W-:Y:S01]  /*0220*/  UIADD3 UR32, UP0, UR5, UR12, URZ ;  /* 0x0000000c05207290 */ /* 0x000fe2000ff1e03f */
[----:B--2---:R-:W-:-:S03]  /*0230*/  VIADD R5, R11, 0x3f ;  /* 0x0000003f0b057836 */ /* 0x004fc60000000000 */
[----:B------:R-:W-:Y:S01]  /*0240*/  ULEA.HI.X.SX32 UR33, UR5, UR13, 0x1, UP0 ;  /* 0x0000000d05217291 */ /* 0x000fe200080f0e3f */
[----:B----4-:R-:W-:Y:S02]  /*0250*/  @!P5 LOP3.LUT R3, R2, 0xff, R3, 0xb8, !PT ;  /* 0x000000ff0203d812 */ /* 0x010fe400078eb803 */
[----:B------:R-:W2:Y:S01]  /*0260*/  S2R R2, SR_CTAID.Y ;  /* 0x0000000000027919 */ /* 0x000ea20000002600 */
[----:B------:R-:W-:Y:S02]  /*0270*/  @!P5 LOP3.LUT R6, R0, 0xf, R7, 0xb8, !PT ;  /* 0x0000000f0006d812 */ /* 0x000fe400078eb807 */
[----:B------:R3:W-:Y:S01]  /*0280*/  @!P5 STS [UR20+0x38], R3 ;  /* 0x00003803ff00d988 */ /* 0x0007e20008000814 */
[----:B------:R-:W4:Y:S03]  /*0290*/  S2R R0, SR_CTAID.X ;  /* 0x0000000000007919 */ /* 0x000f260000002500 */
[----:B------:R3:W-:Y:S01]  /*02a0*/  @!P5 STS [UR20+0x1c], R6 ;  /* 0x00001c06ff00d988 */ /* 0x0007e20008000814 */
[----:B-1---5:R-:W-:Y:S05]  /*02b0*/  @P5 BRA `(.L_x_1) ;  /* 0x0000000000285947 */ /* 0x022fea0003800000 */
[----:B---3--:R-:W1:Y:S01]  /*02c0*/  LDS R3, [UR20+0x8] ;  /* 0x00000814ff037984 */ /* 0x008e620008000800 */
[----:B------:R-:W3:Y:S01]  /*02d0*/  LDC.64 R16, c[0x0][0x210] ;  /* 0x00008400ff107b82 */ /* 0x000ee20000000a00 */
[----:B------:R-:W-:Y:S02]  /*02e0*/  IMAD.MOV.U32 R12, RZ, RZ, 0x70 ;  /* 0x00000070ff0c7424 */ /* 0x000fe400078e00ff */
[----:B------:R-:W5:Y:S01]  /*02f0*/  LDS R6, [UR20+0x34] ;  /* 0x00003414ff067984 */ /* 0x000f620008000800 */
[----:B------:R-:W-:-:S03]  /*0300*/  IMAD.MOV.U32 R7, RZ, RZ, 0x3f000000 ;  /* 0x3f000000ff077424 */ /* 0x000fc600078e00ff */
[----:B---3--:R3:W-:Y:S01]  /*0310*/  STS.64 [UR20], R16 ;  /* 0x00000010ff007988 */ /* 0x0087e20008000a14 */
[----:B-1----:R-:W-:Y:S02]  /*0320*/  LOP3.LUT R3, R3, 0x10, R12, 0xd8, !PT ;  /* 0x0000001003037812 */ /* 0x002fe400078ed80c */
[----:B-----5:R-:W-:-:S03]  /*0330*/  LOP3.LUT R6, R6, 0xff000000, R7, 0xb8, !PT ;  /* 0xff00000006067812 */ /* 0x020fc600078eb807 */
[----:B------:R3:W-:Y:S04]  /*0340*/  STS [UR20+0x8], R3 ;  /* 0x00000803ff007988 */ /* 0x0007e80008000814 */
[----:B------:R3:W-:Y:S02]  /*0350*/  STS [UR20+0x34], R6 ;  /* 0x00003406ff007988 */ /* 0x0007e40008000814 */
.L_x_1:
[----:B------:R-:W-:Y:S05]  /*0360*/  BSYNC B0 ;  /* 0x0000000000007941 */ /* 0x000fea0003800000 */
.L_x_0:
[----:B------:R-:W-:Y:S01]  /*0370*/  UMOV UR34, 0x1 ;  /* 0x0000000100227882 */ /* 0x000fe20000000000 */
[----:B------:R-:W-:Y:S01]  /*0380*/  UMOV UR10, 0x80 ;  /* 0x00000080000a7882 */ /* 0x000fe20000000000 */
[----:B------:R-:W-:Y:S04]  /*0390*/  BSSY B0, `(.L_x_2) ;  /* 0x0000016000007945 */ /* 0x000fe80003800000 */
[----:B------:R-:W-:Y:S05]  /*03a0*/  @P5 BRA `(.L_x_3) ;  /* 0x0000000000505947 */ /* 0x000fea0003800000 */
[----:B---3--:R-:W1:Y:S01]  /*03b0*/  LDS R3, [UR20+0x8] ;  /* 0x00000814ff037984 */ /* 0x008e620008000800 */
[----:B------:R-:W-:Y:S02]  /*03c0*/  IMAD.MOV.U32 R6, RZ, RZ, 0x780 ;  /* 0x00000780ff067424 */ /* 0x000fe400078e00ff */
[----:B------:R-:W-:-:S03]  /*03d0*/  IMAD.MOV.U32 R11, RZ, RZ, 0x6000 ;  /* 0x00006000ff0b7424 */ /* 0x000fc600078e00ff */
[----:B-1----:R-:W-:Y:S02]  /*03e0*/  LOP3.LUT R6, R3, 0x80, R6, 0xd8, !PT ;  /* 0x0000008003067812 */ /* 0x002fe400078ed806 */
[----:B------:R-:W1:Y:S04]  /*03f0*/  LDS R3, [UR20+0x34] ;  /* 0x00003414ff037984 */ /* 0x000e680008000800 */
[----:B------:R-:W-:Y:S04]  /*0400*/  STS [UR20+0x8], R6 ;  /* 0x00000806ff007988 */ /* 0x000fe80008000814 */
[----:B------:R-:W3:Y:S01]  /*0410*/  LDS R7, [UR20+0x8] ;  /* 0x00000814ff077984 */ /* 0x000ee20008000800 */
[----:B-1----:R-:W-:-:S05]  /*0420*/  LOP3.LUT R3, R3, 0x7, RZ, 0xb8, !PT ;  /* 0x0000000703037812 */ /* 0x002fca00078eb8ff */
[----:B------:R-:W-:Y:S01]  /*0430*/  STS [UR20+0x34], R3 ;  /* 0x00003403ff007988 */ /* 0x000fe20008000814 */
[----:B---3--:R-:W-:-:S05]  /*0440*/  LOP3.LUT R7, R7, 0x1800, RZ, 0xb8, !PT ;  /* 0x0000180007077812 */ /* 0x008fca00078eb8ff */
[----:B------:R-:W-:Y:S04]  /*0450*/  STS [UR20+0x8], R7 ;  /* 0x00000807ff007988 */ /* 0x000fe80008000814 */
[----:B------:R-:W1:Y:S02]  /*0460*/  LDS R12, [UR20+0x8] ;  /* 0x00000814ff0c7984 */ /* 0x000e640008000800 */
[----:B-1----:R-:W-:Y:S02]  /*0470*/  LOP3.LUT R11, R12, 0x6000, R11, 0xd8, !PT ;  /* 0x000060000c0b7812 */ /* 0x002fe400078ed80b */
[----:B------:R-:W1:Y:S04]  /*0480*/  LDS R12, [UR20+0x34] ;  /* 0x00003414ff0c7984 */ /* 0x000e680008000800 */
[----:B------:R-:W-:Y:S04]  /*0490*/  STS [UR20+0x8], R11 ;  /* 0x0000080bff007988 */ /* 0x000fe80008000814 */
[----:B------:R-:W3:Y:S01]  /*04a0*/  LDS R13, [UR20+0x8] ;  /* 0x00000814ff0d7984 */ /* 0x000ee20008000800 */
[----:B-1----:R-:W-:-:S05]  /*04b0*/  LOP3.LUT R6, R12, 0x38, RZ, 0xb8, !PT ;  /* 0x000000380c067812 */ /* 0x002fca00078eb8ff */
[----:B------:R1:W-:Y:S01]  /*04c0*/  STS [UR20+0x34], R6 ;  /* 0x00003406ff007988 */ /* 0x0003e20008000814 */
[----:B---3--:R-:W-:-:S05]  /*04d0*/  LOP3.LUT R12, R13, 0x8000, RZ, 0xb8, !PT ;  /* 0x000080000d0c7812 */ /* 0x008fca00078eb8ff */
[----:B------:R1:W-:Y:S02]  /*04e0*/  STS [UR20+0x8], R12 ;  /* 0x0000080cff007988 */ /* 0x0003e40008000814 */
.L_x_3:
[----:B------:R-:W-:Y:S05]  /*04f0*/  BSYNC B0 ;  /* 0x0000000000007941 */ /* 0x000fea0003800000 */
.L_x_2:
[----:B------:R-:W-:Y:S05]  /*0500*/  @P2 BRA `(.L_x_4) ;  /* 0x0000000000202947 */ /* 0x000fea0003800000 */
[----:B---3--:R-:W3:Y:S01]  /*0510*/  S2R R3, SR_LANEID ;  /* 0x0000000000037919 */ /* 0x008ee20000000000 */
[----:B------:R-:W-:Y:S05]  /*0520*/  WARPSYNC.ALL ;  /* 0x0000000000007948 */ /* 0x000fea0003800000 */
[----:B---3--:R-:W-:-:S05]  /*0530*/  IMAD.SHL.U32 R3, R3, 0x4, RZ ;  /* 0x0000000403037824 */ /* 0x008fca00078e00ff */
[----:B------:R-:W3:Y:S01]  /*0540*/  LDS R11, [R3+UR20] ;  /* 0x00000014030b7984 */ /* 0x000ee20008000800 */
[----:B-1----:R-:W-:-:S05]  /*0550*/  IADD3 R6, P0, R3, UR32, RZ ;  /* 0x0000002003067c10 */ /* 0x002fca000ff1e0ff */
[----:B------:R-:W-:-:S05]  /*0560*/  IMAD.X R7, RZ, RZ, UR33, P0 ;  /* 0x00000021ff077e24 */ /* 0x000fca00080e06ff */
[----:B---3--:R1:W3:Y:S01]  /*0570*/  ATOMG.E.EXCH.STRONG.GPU PT, RZ, [R6], R11 ;  /* 0x0000000b06ff73a8 */ /* 0x0082e200041ee100 */
[----:B------:R-:W-:-:S04]  /*0580*/  DEPBAR.LE SB3, 0x0 ;  /* 0x0000b0000000791a */ /* 0x000fc80000000000 */
.L_x_4:
[----:B------:R-:W-:Y:S05]  /*0590*/  @P2 BRA `(.L_x_5) ;  /* 0x00000000000c2947 */ /* 0x000fea0003800000 */
[----:B------:R-:W-:-:S04]  /*05a0*/  DEPBAR ;  /* 0x000000000000791a */ /* 0x000fc80000000000 */
[----:B------:R1:W-:Y:S02]  /*05b0*/  UTMACCTL.IV [UR32] ;  /* 0x00000000200079b9 */ /* 0x0003e40008000000 */
[----:B-1----:R-:W-:Y:S01]  /*05c0*/  NOP ;  /* 0x0000000000007918 */ /* 0x002fe20000000000 */
.L_x_5:
[----:B-----5:R-:W-:Y:S05]  /*05d0*/  WARPSYNC.ALL ;  /* 0x0000000000007948 */ /* 0x020fea0003800000 */
[----:B------:R-:W-:Y:S01]  /*05e0*/  BAR.SYNC.DEFER_BLOCKING 0x0 ;  /* 0x0000000000007b1d */ /* 0x000fe20000010000 */
[----:B------:R-:W-:Y:S01]  /*05f0*/  UIADD3 UR6, UR5, 0x80, URZ ;  /* 0x0000008005067890 */ /* 0x000fe2000fffe03f */
[----:B---3--:R-:W-:Y:S01]  /*0600*/  IMAD.U32 R17, RZ, RZ, UR12 ;  /* 0x0000000cff117e24 */ /* 0x008fe2000f8e00ff */
[----:B------:R-:W-:Y:S01]  /*0610*/  ISETP.GT.AND P0, PT, R5, 0x3f, PT ;  /* 0x0000003f0500780c */ /* 0x000fe20003f04270 */
[----:B------:R-:W-:Y:S01]  /*0620*/  VIADD R14, R15, 0xffffffff ;  /* 0xffffffff0f0e7836 */ /* 0x000fe20000000000 */
[----:B------:R-:W-:-:S02]  /*0630*/  SHF.R.S32.HI R15, RZ, 0x3, R15 ;  /* 0x00000003ff0f7819 */ /* 0x000fc4000001140f */
[----:B-1----:R-:W-:Y:S01]  /*0640*/  IADD3 R6, P1, R17, UR6, RZ ;  /* 0x0000000611067c10 */ /* 0x002fe2000ff3e0ff */
[----:B------:R-:W-:Y:S01]  /*0650*/  IMAD.U32 R19, RZ, RZ, UR6 ;  /* 0x00000006ff137e24 */ /* 0x000fe2000f8e00ff */
[----:B------:R-:W-:Y:S01]  /*0660*/  BAR.SYNC.DEFER_BLOCKING 0x0 ;  /* 0x0000000000007b1d */ /* 0x000fe20000010000 */
[----:B------:R-:W-:-:S05]  /*0670*/  ISETP.EQ.AND P0, PT, R4, RZ, P0 ;  /* 0x000000ff0400720c */ /* 0x000fca0000702270 */
[----:B------:R1:W-:Y:S01]  /*0680*/  @!P2 STS [R10], RZ ;  /* 0x000000ff0a00a388 */ /* 0x0003e20000000800 */
[----:B------:R-:W-:Y:S01]  /*0690*/  NOP ;  /* 0x0000000000007918 */ /* 0x000fe20000000000 */
[----:B------:R-:W-:Y:S04]  /*06a0*/  BSSY B0, `(.L_x_6) ;  /* 0x0000010000007945 */ /* 0x000fe80003800000 */
[----:B-1----:R-:W-:Y:S05]  /*06b0*/  @P5 BRA `(.L_x_7) ;  /* 0x0000000000385947 */ /* 0x002fea0003800000 */
[----:B------:R-:W1:Y:S01]  /*06c0*/  LDS R3, [UR20+0x8] ;  /* 0x00000814ff037984 */ /* 0x000e620008000800 */
[----:B------:R-:W3:Y:S01]  /*06d0*/  LDC.64 R20, c[0x0][0x218] ;  /* 0x00008600ff147b82 */ /* 0x000ee20000000a00 */
[----:B------:R-:W-:Y:S02]  /*06e0*/  IMAD.MOV.U32 R16, RZ, RZ, 0x70 ;  /* 0x00000070ff107424 */ /* 0x000fe400078e00ff */
[----:B------:R-:W5:Y:S01]  /*06f0*/  LDS R11, [UR20+0x34] ;  /* 0x00003414ff0b7984 */ /* 0x000f620008000800 */
[----:B------:R-:W-:Y:S02]  /*0700*/  IMAD.MOV.U32 R18, RZ, RZ, 0x3f000000 ;  /* 0x3f000000ff127424 */ /* 0x000fe400078e00ff */
[----:B------:R-:W-:Y:S01]  /*0710*/  IMAD.MOV.U32 R12, RZ, RZ, 0x3f ;  /* 0x0000003fff0c7424 */ /* 0x000fe200078e00ff */
[----:B------:R-:W1:Y:S04]  /*0720*/  LDS R13, [UR20+0x38] ;  /* 0x00003814ff0d7984 */ /* 0x000e680008000800 */
[----:B---3--:R3:W-:Y:S01]  /*0730*/  STS.64 [UR20], R20 ;  /* 0x00000014ff007988 */ /* 0x0087e20008000a14 */
[----:B-1----:R-:W-:-:S02]  /*0740*/  LOP3.LUT R3, R3, 0x10, R16, 0xd8, !PT ;  /* 0x0000001003037812 */ /* 0x002fc400078ed810 */
[----:B-----5:R-:W-:-:S03]  /*0750*/  LOP3.LUT R11, R11, 0xff000000, R18, 0xb8, !PT ;  /* 0xff0000000b0b7812 */ /* 0x020fc600078eb812 */
[----:B------:R3:W-:Y:S01]  /*0760*/  STS [UR20+0x8], R3 ;  /* 0x00000803ff007988 */ /* 0x0007e20008000814 */
[----:B----4-:R-:W-:-:S03]  /*0770*/  LOP3.LUT R12, R13, 0xff, R12, 0xb8, !PT ;  /* 0x000000ff0d0c7812 */ /* 0x010fc600078eb80c */
[----:B------:R3:W-:Y:S04]  /*0780*/  STS [UR20+0x34], R11 ;  /* 0x0000340bff007988 */ /* 0x0007e80008000814 */
[----:B------:R3:W-:Y:S02]  /*0790*/  STS [UR20+0x38], R12 ;  /* 0x0000380cff007988 */ /* 0x0007e40008000814 */
.L_x_7:
[----:B------:R-:W-:Y:S05]  /*07a0*/  BSYNC B0 ;  /* 0x0000000000007941 */ /* 0x000fea0003800000 */
.L_x_6:
[----:B------:R-:W-:Y:S04]  /*07b0*/  BSSY B0, `(.L_x_8) ;  /* 0x0000004000007945 */ /* 0x000fe80003800000 */
[----:B------:R-:W-:Y:S05]  /*07c0*/  @P5 BRA `(.L_x_9) ;  /* 0x0000000000085947 */ /* 0x000fea0003800000 */
[----:B------:R1:W-:Y:S04]  /*07d0*/  STS [UR20+0x24], R8 ;  /* 0x00002408ff007988 */ /* 0x0003e80008000814 */
[----:B------:R1:W-:Y:S02]  /*07e0*/  STS [UR20+0x20], R14 ;  /* 0x0000200eff007988 */ /* 0x0003e40008000814 */
.L_x_9:
[----:B------:R-:W-:Y:S05]  /*07f0*/  BSYNC B0 ;  /* 0x0000000000007941 */ /* 0x000fea0003800000 */
.L_x_8:
[----:B------:R-:W-:Y:S01]  /*0800*/  BSSY B0, `(.L_x_10) ;  /* 0x000001c000007945 */ /* 0x000fe20003800000 */
[----:B------:R-:W-:Y:S02]  /*0810*/  LEA.HI.X.SX32 R7, R19, UR13, 0x1, P1 ;  /* 0x0000000d13077c11 */ /* 0x000fe400088f0eff */
[----:B---3--:R-:W-:Y:S01]  /*0820*/  SHF.R.S32.HI R20, RZ, 0x1f, R15 ;  /* 0x0000001fff147819 */ /* 0x008fe2000001140f */
[----:B------:R-:W-:Y:S06]  /*0830*/  @P5 BRA `(.L_x_11) ;  /* 0x0000000000605947 */ /* 0x000fec0003800000 */
[----:B------:R-:W3:Y:S01]  /*0840*/  LDS R3, [UR20+0x8] ;  /* 0x00000814ff037984 */ /* 0x000ee20008000800 */
[----:B-1----:R-:W-:Y:S02]  /*0850*/  IMAD.MOV.U32 R8, RZ, RZ, 0x780 ;  /* 0x00000780ff087424 */ /* 0x002fe400078e00ff */
[----:B------:R-:W-:Y:S01]  /*0860*/  IMAD.MOV.U32 R16, RZ, RZ, 0x6000 ;  /* 0x00006000ff107424 */ /* 0x000fe200078e00ff */
[----:B------:R-:W-:Y:S02]  /*0870*/  STS [UR20+0xc], R15 ;  /* 0x00000c0fff007988 */ /* 0x000fe40008000814 */
[----:B---3--:R-:W-:Y:S02]  /*0880*/  LOP3.LUT R11, R3, 0x80, R8, 0xd8, !PT ;  /* 0x00000080030b7812 */ /* 0x008fe400078ed808 */
[----:B------:R-:W1:Y:S04]  /*0890*/  LDS R3, [UR20+0x34] ;  /* 0x00003414ff037984 */ /* 0x000e680008000800 */
[----:B------:R-:W-:Y:S04]  /*08a0*/  STS [UR20+0x8], R11 ;  /* 0x0000080bff007988 */ /* 0x000fe80008000814 */
[----:B------:R-:W3:Y:S01]  /*08b0*/  LDS R12, [UR20+0x8] ;  /* 0x00000814ff0c7984 */ /* 0x000ee20008000800 */
[----:B-1----:R-:W-:-:S03]  /*08c0*/  LOP3.LUT R8, R3, 0x7, RZ, 0xb8, !PT ;  /* 0x0000000703087812 */ /* 0x002fc600078eb8ff */
[----:B------:R-:W1:Y:S04]  /*08d0*/  LDS R3, [UR20+0x1c] ;  /* 0x00001c14ff037984 */ /* 0x000e680008000800 */
[----:B------:R-:W-:Y:S01]  /*08e0*/  STS [UR20+0x34], R8 ;  /* 0x00003408ff007988 */ /* 0x000fe20008000814 */
[----:B---3--:R-:W-:-:S03]  /*08f0*/  LOP3.LUT R12, R12, 0x1800, RZ, 0xb8, !PT ;  /* 0x000018000c0c7812 */ /* 0x008fc600078eb8ff */
[----:B------:R-:W3:Y:S04]  /*0900*/  LDS R11, [UR20+0x34] ;  /* 0x00003414ff0b7984 */ /* 0x000ee80008000800 */
[----:B------:R-:W-:Y:S04]  /*0910*/  STS [UR20+0x8], R12 ;  /* 0x0000080cff007988 */ /* 0x000fe80008000814 */
[----:B------:R-:W5:Y:S01]  /*0920*/  LDS R13, [UR20+0x8] ;  /* 0x00000814ff0d7984 */ /* 0x000f620008000800 */
[----:B-1----:R-:W-:-:S05]  /*0930*/  LOP3.LUT R3, R3, 0xf, R20, 0xb8, !PT ;  /* 0x0000000f03037812 */ /* 0x002fca00078eb814 */
[----:B------:R-:W-:Y:S01]  /*0940*/  STS [UR20+0x1c], R3 ;  /* 0x00001c03ff007988 */ /* 0x000fe20008000814 */
[----:B---3--:R-:W-:-:S05]  /*0950*/  LOP3.LUT R11, R11, 0x38, RZ, 0xb8, !PT ;  /* 0x000000380b0b7812 */ /* 0x008fca00078eb8ff */
[----:B------:R-:W-:Y:S01]  /*0960*/  STS [UR20+0x34], R11 ;  /* 0x0000340bff007988 */ /* 0x000fe20008000814 */
[----:B-----5:R-:W-:-:S05]  /*0970*/  LOP3.LUT R13, R13, 0x6000, R16, 0xd8, !PT ;  /* 0x000060000d0d7812 */ /* 0x020fca00078ed810 */
[----:B------:R-:W-:Y:S04]  /*0980*/  STS [UR20+0x8], R13 ;  /* 0x0000080dff007988 */ /* 0x000fe80008000814 */
[----:B------:R-:W1:Y:S02]  /*0990*/  LDS R16, [UR20+0x8] ;  /* 0x00000814ff107984 */ /* 0x000e640008000800 */
[----:B-1----:R-:W-:-:S05]  /*09a0*/  LOP3.LUT R12, R16, 0x8000, RZ, 0xb8, !PT ;  /* 0x00008000100c7812 */ /* 0x002fca00078eb8ff */
[----:B------:R1:W-:Y:S02]  /*09b0*/  STS [UR20+0x8], R12 ;  /* 0x0000080cff007988 */ /* 0x0003e40008000814 */
.L_x_11:
[----:B------:R-:W-:Y:S05]  /*09c0*/  BSYNC B0 ;  /* 0x0000000000007941 */ /* 0x000fea0003800000 */
.L_x_10:
[----:B------:R-:W-:Y:S05]  /*09d0*/  @P2 BRA `(.L_x_12) ;  /* 0x0000000000202947 */ /* 0x000fea0003800000 */
[----:B------:R-:W3:Y:S01]  /*09e0*/  S2R R3, SR_LANEID ;  /* 0x0000000000037919 */ /* 0x000ee20000000000 */
[----:B------:R-:W-:Y:S05]  /*09f0*/  WARPSYNC.ALL ;  /* 0x0000000000007948 */ /* 0x000fea0003800000 */
[----:B---3--:R-:W-:-:S05]  /*0a00*/  IMAD.SHL.U32 R11, R3, 0x4, RZ ;  /* 0x00000004030b7824 */ /* 0x008fca00078e00ff */
[----:B------:R-:W3:Y:S01]  /*0a10*/  LDS R3, [R11+UR20] ;  /* 0x000000140b037984 */ /* 0x000ee20008000800 */
[----:B-1----:R-:W-:-:S05]  /*0a20*/  IADD3 R12, P1, R11, R6, RZ ;  /* 0x000000060b0c7210 */ /* 0x002fca0007f3e0ff */
[----:B------:R-:W-:-:S05]  /*0a30*/  IMAD.X R13, RZ, RZ, R7, P1 ;  /* 0x000000ffff0d7224 */ /* 0x000fca00008e0607 */
[----:B---3--:R1:W3:Y:S01]  /*0a40*/  ATOMG.E.EXCH.STRONG.GPU PT, RZ, [R12], R3 ;  /* 0x000000030cff73a8 */ /* 0x0082e200041ee100 */
[----:B------:R-:W-:-:S04]  /*0a50*/  DEPBAR.LE SB3, 0x0 ;  /* 0x0000b0000000791a */ /* 0x000fc80000000000 */
.L_x_12:
[----:B------:R-:W-:Y:S05]  /*0a60*/  @P2 BRA `(.L_x_13) ;  /* 0x0000000000142947 */ /* 0x000fea0003800000 */
[----:B------:R-:W-:Y:S02]  /*0a70*/  R2UR UR6, R6 ;  /* 0x00000000060672ca */ /* 0x000fe400000e0000 */
[----:B------:R-:W-:Y:S01]  /*0a80*/  R2UR UR7, R7 ;  /* 0x00000000070772ca */ /* 0x000fe200000e0000 */
[----:B------:R-:W-:-:S12]  /*0a90*/  DEPBAR ;  /* 0x000000000000791a */ /* 0x000fd80000000000 */
[----:B------:R3:W-:Y:S02]  /*0aa0*/  UTMACCTL.IV [UR6] ;  /* 0x00000000060079b9 */ /* 0x0007e40008000000 */
[----:B---3--:R-:W-:Y:S01]  /*0ab0*/  NOP ;  /* 0x0000000000007918 */ /* 0x008fe20000000000 */
.L_x_13:
[----:B-----5:R-:W-:Y:S05]  /*0ac0*/  WARPSYNC.ALL ;  /* 0x0000000000007948 */ /* 0x020fea0003800000 */
[----:B------:R-:W-:Y:S01]  /*0ad0*/  BAR.SYNC.DEFER_BLOCKING 0x0 ;  /* 0x0000000000007b1d */ /* 0x000fe20000010000 */
[----:B------:R-:W-:Y:S01]  /*0ae0*/  UIADD3 UR6, UR5, 0x100, URZ ;  /* 0x0000010005067890 */ /* 0x000fe2000fffe03f */
[----:B----4-:R-:W-:Y:S01]  /*0af0*/  IMAD.SHL.U32 R0, R0, 0x80, RZ ;  /* 0x0000008000007824 */ /* 0x010fe200078e00ff */
[----:B------:R-:W-:Y:S01]  /*0b00*/  ISETP.GT.AND P1, PT, R5, 0x7f, PT ;  /* 0x0000007f0500780c */ /* 0x000fe20003f24270 */
[----:B------:R-:W-:-:S03]  /*0b10*/  @P0 IMAD.MOV.U32 R22, RZ, RZ, 0x6000 ;  /* 0x00006000ff160424 */ /* 0x000fc600078e00ff */
[----:B-1----:R-:W-:Y:S01]  /*0b20*/  IADD3 R3, P3, R17, UR6, RZ ;  /* 0x0000000611037c10 */ /* 0x002fe2000ff7e0ff */
[----:B------:R-:W-:-:S05]  /*0b30*/  IMAD.U32 R8, RZ, RZ, UR6 ;  /* 0x00000006ff087e24 */ /* 0x000fca000f8e00ff */
[----:B------:R-:W-:Y:S01]  /*0b40*/  LEA.HI.X.SX32 R8, R8, UR13, 0x1, P3 ;  /* 0x0000000d08087c11 */ /* 0x000fe200098f0eff */
[----:B------:R-:W-:Y:S06]  /*0b50*/  BAR.SYNC.DEFER_BLOCKING 0x0 ;  /* 0x0000000000007b1d */ /* 0x000fec0000010000 */
[----:B------:R1:W-:Y:S01]  /*0b60*/  @!P2 STS [R10], RZ ;  /* 0x000000ff0a00a388 */ /* 0x0003e20000000800 */
[----:B------:R-:W-:Y:S01]  /*0b70*/  NOP ;  /* 0x0000000000007918 */ /* 0x000fe20000000000 */
[----:B------:R-:W-:Y:S04]  /*0b80*/  BSSY B0, `(.L_x_14) ;  /* 0x000002a000007945 */ /* 0x000fe80003800000 */
[----:B-1----:R-:W-:Y:S05]  /*0b90*/  @P5 BRA `(.L_x_15) ;  /* 0x0000000000a05947 */ /* 0x002fea0003800000 */
[----:B------:R-:W1:Y:S01]  /*0ba0*/  LDS R10, [UR20+0x8] ;  /* 0x00000814ff0a7984 */ /* 0x000e620008000800 */
[----:B------:R-:W-:Y:S02]  /*0bb0*/  IMAD.MOV.U32 R11, RZ, RZ, 0x70 ;  /* 0x00000070ff0b7424 */ /* 0x000fe400078e00ff */
[----:B------:R-:W-:Y:S01]  /*0bc0*/  IMAD.MOV.U32 R12, RZ, RZ, 0x780 ;  /* 0x00000780ff0c7424 */ /* 0x000fe200078e00ff */
[----:B------:R-:W-:Y:S01]  /*0bd0*/  STS [UR20+0x20], R14 ;  /* 0x0000200eff007988 */ /* 0x000fe20008000814 */
[----:B------:R-:W-:Y:S02]  /*0be0*/  IMAD.MOV.U32 R16, RZ, RZ, 0x3f000000 ;  /* 0x3f000000ff107424 */ /* 0x000fe400078e00ff */
[----:B------:R-:W-:Y:S01]  /*0bf0*/  IMAD.MOV.U32 R13, RZ, RZ, 0x6000 ;  /* 0x00006000ff0d7424 */ /* 0x000fe200078e00ff */
[----:B------:R-:W-:Y:S01]  /*0c00*/  STS [UR20+0x24], R9 ;  /* 0x00002409ff007988 */ /* 0x000fe20008000814 */
[----:B------:R-:W-:-:S03]  /*0c10*/  IMAD.MOV.U32 R21, RZ, RZ, 0x7f ;  /* 0x0000007fff157424 */ /* 0x000fc600078e00ff */
[----:B------:R-:W-:Y:S01]  /*0c20*/  STS [UR20+0xc], R15 ;  /* 0x00000c0fff007988 */ /* 0x000fe20008000814 */
[----:B-1----:R-:W-:-:S05]  /*0c30*/  LOP3.LUT R10, R10, 0x10, R11, 0xd8, !PT ;  /* 0x000000100a0a7812 */ /* 0x002fca00078ed80b */
[----:B------:R-:W-:Y:S04]  /*0c40*/  STS [UR20+0x8], R10 ;  /* 0x0000080aff007988 */ /* 0x000fe80008000814 */
[----:B------:R-:W1:Y:S02]  /*0c50*/  LDS R11, [UR20+0x8] ;  /* 0x00000814ff0b7984 */ /* 0x000e640008000800 */
[----:B-1----:R-:W-:Y:S02]  /*0c60*/  LOP3.LUT R12, R11, 0x80, R12, 0xd8, !PT ;  /* 0x000000800b0c7812 */ /* 0x002fe400078ed80c */
[----:B------:R-:W1:Y:S04]  /*0c70*/  LDS R11, [UR20+0x34] ;  /* 0x00003414ff0b7984 */ /* 0x000e680008000800 */
[----:B------:R-:W-:Y:S04]  /*0c80*/  STS [UR20+0x8], R12 ;  /* 0x0000080cff007988 */ /* 0x000fe80008000814 */
[----:B------:R-:W3:Y:S04]  /*0c90*/  LDS R17, [UR20+0x8] ;  /* 0x00000814ff117984 */ /* 0x000ee80008000800 */
[----:B------:R-:W4:Y:S01]  /*0ca0*/  LDS R12, [UR20+0x38] ;  /* 0x00003814ff0c7984 */ /* 0x000f220008000800 */
[----:B-1----:R-:W-:-:S05]  /*0cb0*/  LOP3.LUT R11, R11, 0xff000000, R16, 0xb8, !PT ;  /* 0xff0000000b0b7812 */ /* 0x002fca00078eb810 */
[----:B------:R-:W-:Y:S01]  /*0cc0*/  STS [UR20+0x34], R11 ;  /* 0x0000340bff007988 */ /* 0x000fe20008000814 */
[----:B---3--:R-:W-:-:S03]  /*0cd0*/  LOP3.LUT R17, R17, 0x1800, RZ, 0xb8, !PT ;  /* 0x0000180011117812 */ /* 0x008fc600078eb8ff */
[----:B------:R-:W1:Y:S01]  /*0ce0*/  LDS R10, [UR20+0x34] ;  /* 0x00003414ff0a7984 */ /* 0x000e620008000800 */
[----:B----4-:R-:W-:-:S03]  /*0cf0*/  LOP3.LUT R12, R12, 0xff, R21, 0xb8, !PT ;  /* 0x000000ff0c0c7812 */ /* 0x010fc600078eb815 */
[----:B------:R-:W-:Y:S04]  /*0d00*/  STS [UR20+0x8], R17 ;  /* 0x00000811ff007988 */ /* 0x000fe80008000814 */
[----:B------:R-:W3:Y:S04]  /*0d10*/  LDS R18, [UR20+0x8] ;  /* 0x00000814ff127984 */ /* 0x000ee80008000800 */
[----:B------:R-:W-:Y:S01]  /*0d20*/  STS [UR20+0x38], R12 ;  /* 0x0000380cff007988 */ /* 0x000fe20008000814 */
[----:B-1----:R-:W-:Y:S02]  /*0d30*/  LOP3.LUT R16, R10, 0x7, RZ, 0xb8, !PT ;  /* 0x000000070a107812 */ /* 0x002fe400078eb8ff */
[----:B------:R-:W1:Y:S03]  /*0d40*/  LDC.64 R10, c[0x0][0x220] ;  /* 0x00008800ff0a7b82 */ /* 0x000e660000000a00 */
[----:B------:R-:W-:Y:S01]  /*0d50*/  STS [UR20+0x34], R16 ;  /* 0x00003410ff007988 */ /* 0x000fe20008000814 */
[----:B---3--:R-:W-:-:S03]  /*0d60*/  LOP3.LUT R18, R18, 0x6000, R13, 0xd8, !PT ;  /* 0x0000600012127812 */ /* 0x008fc600078ed80d */
[----:B------:R-:W3:Y:S04]  /*0d70*/  LDS R17, [UR20+0x34] ;  /* 0x00003414ff117984 */ /* 0x000ee80008000800 */
[----:B------:R-:W-:Y:S04]  /*0d80*/  STS [UR20+0x8], R18 ;  /* 0x00000812ff007988 */ /* 0x000fe80008000814 */
[----:B------:R-:W4:Y:S04]  /*0d90*/  LDS R13, [UR20+0x1c] ;  /* 0x00001c14ff0d7984 */ /* 0x000f280008000800 */
[----:B------:R-:W5:Y:S04]  /*0da0*/  LDS R19, [UR20+0x8] ;  /* 0x00000814ff137984 */ /* 0x000f680008000800 */
[----:B-1----:R1:W-:Y:S01]  /*0db0*/  STS.64 [UR20], R10 ;  /* 0x0000000aff007988 */ /* 0x0023e20008000a14 */
[----:B---3--:R-:W-:-:S05]  /*0dc0*/  LOP3.LUT R17, R17, 0x38, RZ, 0xb8, !PT ;  /* 0x0000003811117812 */ /* 0x008fca00078eb8ff */
[----:B------:R1:W-:Y:S01]  /*0dd0*/  STS [UR20+0x34], R17 ;  /* 0x00003411ff007988 */ /* 0x0003e20008000814 */
[----:B----4-:R-:W-:Y:S02]  /*0de0*/  LOP3.LUT R13, R13, 0xf, R20, 0xb8, !PT ;  /* 0x0000000f0d0d7812 */ /* 0x010fe400078eb814 */
[----:B-----5:R-:W-:-:S03]  /*0df0*/  LOP3.LUT R16, R19, 0x8000, RZ, 0xb8, !PT ;  /* 0x0000800013107812 */ /* 0x020fc600078eb8ff */
[----:B------:R1:W-:Y:S04]  /*0e00*/  STS [UR20+0x1c], R13 ;  /* 0x00001c0dff007988 */ /* 0x0003e80008000814 */
[----:B------:R1:W-:Y:S02]  /*0e10*/  STS [UR20+0x8], R16 ;  /* 0x00000810ff007988 */ /* 0x0003e40008000814 */
.L_x_15:
[----:B------:R-:W-:Y:S05]  /*0e20*/  BSYNC B0 ;  /* 0x0000000000007941 */ /* 0x000fea0003800000 */
.L_x_14:
        /* <DEDUP_REMOVED lines=9> */
.L_x_16:
[----:B------:R-:W-:Y:S05]  /*0ec0*/  @P2 BRA `(.L_x_17) ;  /* 0x0000000000142947 */ /* 0x000fea0003800000 */
[----:B------:R-:W-:Y:S02]  /*0ed0*/  R2UR UR6, R3 ;  /* 0x00000000030672ca */ /* 0x000fe400000e0000 */
[----:B------:R-:W-:Y:S01]  /*0ee0*/  R2UR UR7, R8 ;  /* 0x00000000080772ca */ /* 0x000fe200000e0000 */
[----:B------:R-:W-:-:S12]  /*0ef0*/  DEPBAR ;  /* 0x000000000000791a */ /* 0x000fd80000000000 */
[----:B------:R3:W-:Y:S02]  /*0f00*/  UTMACCTL.IV [UR6] ;  /* 0x00000000060079b9 */ /* 0x0007e40008000000 */
[----:B---3--:R-:W-:Y:S01]  /*0f10*/  NOP ;  /* 0x0000000000007918 */ /* 0x008fe20000000000 */
.L_x_17:
[----:B-----5:R-:W-:Y:S05]  /*0f20*/  WARPSYNC.ALL ;  /* 0x0000000000007948 */ /* 0x020fea0003800000 */
[----:B------:R-:W-:Y:S06]  /*0f30*/  BAR.SYNC.DEFER_BLOCKING 0x0 ;  /* 0x0000000000007b1d */ /* 0x000fec0000010000 */
[----:B------:R-:W-:Y:S05]  /*0f40*/  @P5 BRA `(.L_x_18) ;  /* 0x0000000000185947 */ /* 0x000fea0003800000 */
[----:B------:R-:W-:Y:S01]  /*0f50*/  UMOV UR6, 0x1ffffe ;  /* 0x001ffffe00067882 */ /* 0x000fe20000000000 */
[----:B------:R-:W-:Y:S01]  /*0f60*/  UMOV UR7, 0x7ffff800 ;  /* 0x7ffff80000077882 */ /* 0x000fe20000000000 */
[----:B-1----:R-:W-:Y:S01]  /*0f70*/  NOP ;  /* 0x0000000000007918 */ /* 0x002fe20000000000 */
[----:B------:R-:W1:Y:S03]  /*0f80*/  FENCE.VIEW.ASYNC.S ;  /* 0x00000000000073c6 */ /* 0x000e660000000000 */
[----:B------:R1:W1:Y:S02]  /*0f90*/  SYNCS.EXCH.64 URZ, [UR20+0x12000], UR6 ;  /* 0x01200006143f75b2 */ /* 0x0002640008000100 */
[----:B-1----:R-:W-:Y:S01]  /*0fa0*/  NOP ;  /* 0x0000000000007918 */ /* 0x002fe20000000000 */
.L_x_18:
[----:B------:R-:W-:Y:S05]  /*0fb0*/  WARPSYNC.ALL ;  /* 0x0000000000007948 */ /* 0x000fea0003800000 */
        /* <DEDUP_REMOVED lines=8> */
.L_x_19:
        /* <DEDUP_REMOVED lines=9> */
.L_x_20:
[----:B------:R-:W-:Y:S05]  /*10d0*/  WARPSYNC.ALL ;  /* 0x0000000000007948 */ /* 0x000fea0003800000 */
[----:B------:R-:W-:Y:S01]  /*10e0*/  BAR.SYNC.DEFER_BLOCKING 0x0 ;  /* 0x0000000000007b1d */ /* 0x000fe20000010000 */
[----:B-1----:R-:W-:Y:S01]  /*10f0*/  IMAD.U32 R9, RZ, RZ, UR20 ;  /* 0x00000014ff097e24 */ /* 0x002fe2000f8e00ff */
[----:B------:R-:W-:Y:S01]  /*1100*/  ISETP.EQ.AND P1, PT, R4, RZ, P1 ;  /* 0x000000ff0400720c */ /* 0x000fe20000f22270 */
[----:B--2---:R-:W-:Y:S01]  /*1110*/  IMAD.SHL.U32 R2, R2, 0x40, RZ ;  /* 0x0000004002027824 */ /* 0x004fe200078e00ff */
[----:B------:R-:W-:Y:S01]  /*1120*/  CS2R R56, SRZ ;  /* 0x0000000000387805 */ /* 0x000fe2000001ff00 */
[----:B------:R-:W-:Y:S01]  /*1130*/  VIADD R9, R9, 0x12000 ;  /* 0x0001200009097836 */ /* 0x000fe20000000000 */
[----:B------:R-:W-:-:S02]  /*1140*/  CS2R R58, SRZ ;  /* 0x00000000003a7805 */ /* 0x000fc4000001ff00 */
[----:B------:R-:W-:Y:S02]  /*1150*/  CS2R R60, SRZ ;  /* 0x00000000003c7805 */ /* 0x000fe4000001ff00 */
[----:B------:R-:W-:Y:S02]  /*1160*/  CS2R R62, SRZ ;  /* 0x00000000003e7805 */ /* 0x000fe4000001ff00 */
[----:B------:R-:W-:Y:S02]  /*1170*/  CS2R R64, SRZ ;  /* 0x0000000000407805 */ /* 0x000fe4000001ff00 */
[----:B------:R-:W-:Y:S02]  /*1180*/  CS2R R66, SRZ ;  /* 0x0000000000427805 */ /* 0x000fe4000001ff00 */
[----:B------:R-:W-:Y:S02]  /*1190*/  CS2R R68, SRZ ;  /* 0x0000000000447805 */ /* 0x000fe4000001ff00 */
[----:B------:R-:W-:-:S02]  /*11a0*/  CS2R R70, SRZ ;  /* 0x0000000000467805 */ /* 0x000fc4000001ff00 */
[----:B------:R-:W-:Y:S02]  /*11b0*/  CS2R R72, SRZ ;  /* 0x0000000000487805 */ /* 0x000fe4000001ff00 */
[----:B------:R-:W-:Y:S01]  /*11c0*/  CS2R R74, SRZ ;  /* 0x00000000004a7805 */ /* 0x000fe2000001ff00 */
[----:B------:R-:W-:Y:S01]  /*11d0*/  @P1 IMAD.MOV.U32 R10, RZ, RZ, 0x6000 ;  /* 0x00006000ff0a1424 */ /* 0x000fe200078e00ff */
[----:B------:R-:W-:Y:S02]  /*11e0*/  CS2R R76, SRZ ;  /* 0x00000000004c7805 */ /* 0x000fe4000001ff00 */
[----:B------:R-:W-:Y:S02]  /*11f0*/  CS2R R78, SRZ ;  /* 0x00000000004e7805 */ /* 0x000fe4000001ff00 */
[----:B------:R-:W-:Y:S02]  /*1200*/  CS2R R80, SRZ ;  /* 0x0000000000507805 */ /* 0x000fe4000001ff00 */
[----:B------:R-:W-:-:S02]  /*1210*/  CS2R R82, SRZ ;  /* 0x0000000000527805 */ /* 0x000fc4000001ff00 */
[----:B------:R-:W-:Y:S02]  /*1220*/  CS2R R84, SRZ ;  /* 0x0000000000547805 */ /* 0x000fe4000001ff00 */
[----:B------:R-:W-:Y:S02]  /*1230*/  CS2R R86, SRZ ;  /* 0x0000000000567805 */ /* 0x000fe4000001ff00 */
[----:B------:R-:W-:Y:S02]  /*1240*/  CS2R R24, SRZ ;  /* 0x0000000000187805 */ /* 0x000fe4000001ff00 */
[----:B------:R-:W-:Y:S01]  /*1250*/  CS2R R26, SRZ ;  /* 0x00000000001a7805 */ /* 0x000fe2000001ff00 */
[----:B------:R1:W-:Y:S01]  /*1260*/  @P0 SYNCS.ARRIVE.TRANS64 RZ, [UR20+0x12000], R22 ;  /* 0x01200016ffff09a7 */ /* 0x0003e20008000014 */
[----:B------:R-:W-:Y:S02]  /*1270*/  ELECT P0, URZ, ~URZ ;  /* 0x000000003f3f782f */ /* 0x000fe40008000100 */
[----:B------:R-:W-:-:S02]  /*1280*/  CS2R R28, SRZ ;  /* 0x00000000001c7805 */ /* 0x000fc4000001ff00 */
[----:B------:R-:W-:Y:S02]  /*1290*/  ELECT P4, URZ, ~URZ ;  /* 0x000000003f3f782f */ /* 0x000fe40008080100 */
[----:B------:R-:W-:Y:S02]  /*12a0*/  CS2R R30, SRZ ;  /* 0x00000000001e7805 */ /* 0x000fe4000001ff00 */
[C---:B------:R-:W-:Y:S02]  /*12b0*/  ISETP.GT.AND P0, PT, R5.reuse, 0x3f, P0 ;  /* 0x0000003f0500780c */ /* 0x040fe40000704270 */
[----:B------:R-:W-:Y:S02]  /*12c0*/  ELECT P2, URZ, ~URZ ;  /* 0x000000003f3f782f */ /* 0x000fe40008040100 */
[----:B------:R-:W-:Y:S02]  /*12d0*/  ISETP.GT.AND P4, PT, R5, 0x3f, P4 ;  /* 0x0000003f0500780c */ /* 0x000fe40002784270 */
[----:B------:R-:W-:-:S02]  /*12e0*/  ELECT P3, URZ, ~URZ ;  /* 0x000000003f3f782f */ /* 0x000fc40008060100 */
[C---:B------:R-:W-:Y:S01]  /*12f0*/  ISETP.LT.U32.AND P0, PT, R4.reuse, 0x20, P0 ;  /* 0x000000200400780c */ /* 0x040fe20000701070 */
[----:B------:R-:W-:Y:S01]  /*1300*/  UIADD3 UR24, UR20, 0xc000, URZ ;  /* 0x0000c00014187890 */ /* 0x000fe2000fffe03f */
[C---:B------:R-:W-:Y:S02]  /*1310*/  ISETP.GT.AND P2, PT, R5.reuse, 0x7f, P2 ;  /* 0x0000007f0500780c */ /* 0x040fe40001744270 */
[----:B------:R-:W-:Y:S02]  /*1320*/  CS2R R32, SRZ ;  /* 0x0000000000207805 */ /* 0x000fe4000001ff00 */
[----:B------:R-:W-:Y:S02]  /*1330*/  ISETP.LT.U32.AND P4, PT, R4, 0x20, P4 ;  /* 0x000000200400780c */ /* 0x000fe40002781070 */
[----:B------:R-:W-:Y:S02]  /*1340*/  CS2R R34, SRZ ;  /* 0x0000000000227805 */ /* 0x000fe4000001ff00 */
[----:B------:R-:W-:-:S02]  /*1350*/  ISETP.GT.AND P3, PT, R5, 0x7f, P3 ;  /* 0x0000007f0500780c */ /* 0x000fc40001f64270 */
[----:B------:R-:W-:Y:S02]  /*1360*/  CS2R R36, SRZ ;  /* 0x0000000000247805 */ /* 0x000fe4000001ff00 */
[C---:B------:R-:W-:Y:S02]  /*1370*/  ISETP.LT.U32.AND P2, PT, R4.reuse, 0x20, P2 ;  /* 0x000000200400780c */ /* 0x040fe40001741070 */
[----:B------:R-:W-:Y:S02]  /*1380*/  CS2R R38, SRZ ;  /* 0x0000000000267805 */ /* 0x000fe4000001ff00 */
[----:B------:R-:W-:Y:S02]  /*1390*/  ISETP.LT.U32.AND P3, PT, R4, 0x20, P3 ;  /* 0x000000200400780c */ /* 0x000fe40001f61070 */
[----:B------:R-:W-:Y:S02]  /*13a0*/  CS2R R40, SRZ ;  /* 0x0000000000287805 */ /* 0x000fe4000001ff00 */
[----:B------:R-:W-:-:S02]  /*13b0*/  R2UR UR6, R6 ;  /* 0x00000000060672ca */ /* 0x000fc400000e0000 */
[----:B------:R-:W-:Y:S02]  /*13c0*/  CS2R R42, SRZ ;  /* 0x00000000002a7805 */ /* 0x000fe4000001ff00 */
[C---:B------:R-:W-:Y:S02]  /*13d0*/  R2UR UR7, R7.reuse ;  /* 0x00000000070772ca */ /* 0x040fe400000e0000 */
[----:B------:R-:W-:Y:S02]  /*13e0*/  CS2R R44, SRZ ;  /* 0x00000000002c7805 */ /* 0x000fe4000001ff00 */
[----:B------:R-:W-:Y:S02]  /*13f0*/  R2UR UR8, R6 ;  /* 0x00000000060872ca */ /* 0x000fe400000e0000 */
[----:B------:R-:W-:Y:S02]  /*1400*/  CS2R R46, SRZ ;  /* 0x00000000002e7805 */ /* 0x000fe4000001ff00 */
[----:B------:R-:W-:-:S02]  /*1410*/  R2UR UR9, R7 ;  /* 0x00000000070972ca */ /* 0x000fc400000e0000 */
[----:B------:R-:W-:Y:S02]  /*1420*/  CS2R R48, SRZ ;  /* 0x0000000000307805 */ /* 0x000fe4000001ff00 */
[C---:B------:R-:W-:Y:S02]  /*1430*/  R2UR UR21, R9.reuse ;  /* 0x00000000091572ca */ /* 0x040fe400000e0000 */
[----:B------:R-:W-:Y:S02]  /*1440*/  CS2R R50, SRZ ;  /* 0x0000000000327805 */ /* 0x000fe4000001ff00 */
[----:B------:R-:W-:Y:S01]  /*1450*/  R2UR UR25, R9 ;  /* 0x00000000091972ca */ /* 0x000fe200000e0000 */
[----:B------:R-:W-:Y:S01]  /*1460*/  VOTEU.ANY UP1, P0 ;  /* 0x00000000003f7886 */ /* 0x000fe20000020100 */
[----:B------:R-:W-:Y:S01]  /*1470*/  CS2R R52, SRZ ;  /* 0x0000000000347805 */ /* 0x000fe2000001ff00 */
[----:B------:R-:W-:Y:S01]  /*1480*/  VOTEU.ANY UP4, P0 ;  /* 0x00000000003f7886 */ /* 0x000fe20000080100 */
[----:B------:R-:W-:Y:S01]  /*1490*/  CS2R R54, SRZ ;  /* 0x0000000000367805 */ /* 0x000fe2000001ff00 */
[----:B------:R-:W-:Y:S01]  /*14a0*/  VOTEU.ANY UP2, P4 ;  /* 0x00000000003f7886 */ /* 0x000fe20002040100 */
[----:B------:R-:W-:Y:S01]  /*14b0*/  VOTEU.ANY UP5, P4 ;  /* 0x00000000003f7886 */ /* 0x000fe200020a0100 */
[----:B------:R-:W-:Y:S01]  /*14c0*/  @P0 R2UR UR23, R0 ;  /* 0x00000000001702ca */ /* 0x000fe200000e0000 */
[----:B------:R-:W-:Y:S01]  /*14d0*/  VOTEU.ANY UP3, P2 ;  /* 0x00000000003f7886 */ /* 0x000fe20001060100 */
[----:B------:R-:W-:Y:S01]  /*14e0*/  @P4 R2UR UR26, R2 ;  /* 0x00000000021a42ca */ /* 0x000fe200000e0000 */
[----:B------:R-:W-:Y:S01]  /*14f0*/  VOTEU.ANY UP6, P2 ;  /* 0x00000000003f7886 */ /* 0x000fe200010c0100 */
[----:B------:R-:W-:Y:S01]  /*1500*/  ISETP.GE.AND P0, PT, R5, 0x40, PT ;  /* 0x000000400500780c */ /* 0x000fe20003f06270 */
[----:B------:R-:W-:Y:S01]  /*1510*/  VOTEU.ANY UP0, P3 ;  /* 0x00000000003f7886 */ /* 0x000fe20001800100 */
[----:B------:R-:W-:Y:S01]  /*1520*/  @P2 R2UR UR15, R0 ;  /* 0x00000000000f22ca */ /* 0x000fe200000e0000 */
[----:B------:R-:W-:Y:S01]  /*1530*/  @UP1 UMOV UR22, URZ ;  /* 0x0000003f00161c82 */ /* 0x000fe20008000000 */
[----:B------:R-:W-:Y:S01]  /*1540*/  @UP2 UMOV UR27, URZ ;  /* 0x0000003f001b2c82 */ /* 0x000fe20008000000 */
[----:B------:R-:W-:Y:S01]  /*1550*/  @UP3 UIADD3 UR12, UR20, 0x4000, URZ ;  /* 0x00004000140c3890 */ /* 0x000fe2000fffe03f */
[----:B------:R-:W-:Y:S01]  /*1560*/  BAR.SYNC.DEFER_BLOCKING 0x0 ;  /* 0x0000000000007b1d */ /* 0x000fe20000010000 */
[----:B------:R-:W-:Y:S01]  /*1570*/  @UP3 UIADD3 UR13, UR20, 0x12008, URZ ;  /* 0x00012008140d3890 */ /* 0x000fe2000fffe03f */
[----:B------:R-:W-:Y:S01]  /*1580*/  @P3 R2UR UR18, R2 ;  /* 0x00000000021232ca */ /* 0x000fe200000e0000 */
[----:B------:R-:W-:-:S03]  /*1590*/  @UP0 UIADD3 UR16, UR20, 0xe000, URZ ;  /* 0x0000e00014100890 */ /* 0x000fc6000fffe03f */
[----:B------:R1:W-:Y:S02]  /*15a0*/  @UP4 UTMALDG.2D [UR20], [UR32] ;  /* 0x00000014200045b4 */ /* 0x0003e40008008000 */
[----:B------:R-:W-:Y:S06]  /*15b0*/  BAR.SYNC.DEFER_BLOCKING 0x0 ;  /* 0x0000000000007b1d */ /* 0x000fec0000010000 */
[----:B------:R1:W-:Y:S02]  /*15c0*/  @UP5 UTMALDG.2D [UR24], [UR6] ;  /* 0x00000018060055b4 */ /* 0x0003e40008008000 */
[----:B------:R-:W-:Y:S01]  /*15d0*/  BAR.SYNC.DEFER_BLOCKING 0x0 ;  /* 0x0000000000007b1d */ /* 0x000fe20000010000 */
[----:B------:R-:W-:-:S05]  /*15e0*/  @UP0 UIADD3 UR17, UR20, 0x12008, URZ ;  /* 0x0001200814110890 */ /* 0x000fca000fffe03f */
[----:B------:R-:W-:Y:S01]  /*15f0*/  @UP3 UMOV UR14, 0x40 ;  /* 0x00000040000e3882 */ /* 0x000fe20000000000 */
[----:B------:R1:W-:Y:S01]  /*1600*/  @P1 SYNCS.ARRIVE.TRANS64 RZ, [UR20+0x12008], R10 ;  /* 0x0120080affff19a7 */ /* 0x0003e20008000014 */
[----:B------:R-:W-:Y:S06]  /*1610*/  BAR.SYNC.DEFER_BLOCKING 0x0 ;  /* 0x0000000000007b1d */ /* 0x000fec0000010000 */
[----:B------:R1:W-:Y:S01]  /*1620*/  @UP6 UTMALDG.2D [UR12], [UR32] ;  /* 0x0000000c200065b4 */ /* 0x0003e20008008000 */
[----:B------:R-:W-:Y:S01]  /*1630*/  VOTEU.ANY UP1, P3 ;  /* 0x00000000003f7886 */ /* 0x000fe20001820100 */
[----:B------:R-:W-:Y:S01]  /*1640*/  @UP0 UMOV UR19, 0x40 ;  /* 0x0000004000130882 */ /* 0x000fe20000000000 */
[----:B------:R-:W-:Y:S06]  /*1650*/  BAR.SYNC.DEFER_BLOCKING 0x0 ;  /* 0x0000000000007b1d */ /* 0x000fec0000010000 */
[----:B------:R1:W-:Y:S02]  /*1660*/  @UP1 UTMALDG.2D [UR16], [UR8] ;  /* 0x00000010080015b4 */ /* 0x0003e40008008000 */
[----:B-1----:R-:W-:Y:S05]  /*1670*/  @!P0 BRA `(.L_x_21) ;  /* 0x00000008003c8947 */ /* 0x002fea0003800000 */
[----:B------:R-:W-:Y:S02]  /*1680*/  SHF.R.S32.HI R10, RZ, 0x1f, R5 ;  /* 0x0000001fff0a7819 */ /* 0x000fe40000011405 */
[----:B------:R-:W-:Y:S02]  /*1690*/  CS2R R56, SRZ ;  /* 0x0000000000387805 */ /* 0x000fe4000001ff00 */
[----:B------:R-:W-:Y:S02]  /*16a0*/  SHF.R.U32.HI R11, RZ, 0x5, R4 ;  /* 0x00000005ff0b7819 */ /* 0x000fe40000011604 */
[----:B------:R-:W-:Y:S02]  /*16b0*/  CS2R R58, SRZ ;  /* 0x00000000003a7805 */ /* 0x000fe4000001ff00 */
[----:B------:R-:W-:Y:S02]  /*16c0*/  LEA.HI R10, R10, R5, RZ, 0x6 ;  /* 0x000000050a0a7211 */ /* 0x000fe400078f30ff */
[----:B------:R-:W-:-:S02]  /*16d0*/  CS2R R60, SRZ ;  /* 0x00000000003c7805 */ /* 0x000fc4000001ff00 */
[----:B------:R-:W-:Y:S02]  /*16e0*/  CS2R R62, SRZ ;  /* 0x00000000003e7805 */ /* 0x000fe4000001ff00 */
[----:B------:R-:W-:Y:S02]  /*16f0*/  CS2R R64, SRZ ;  /* 0x0000000000407805 */ /* 0x000fe4000001ff00 */
[----:B------:R-:W-:Y:S02]  /*1700*/  SHF.R.S32.HI R10, RZ, 0x6, R10 ;  /* 0x00000006ff0a7819 */ /* 0x000fe4000001140a */
[----:B------:R-:W-:Y:S02]  /*1710*/  CS2R R66, SRZ ;  /* 0x0000000000427805 */ /* 0x000fe4000001ff00 */
[----:B------:R-:W-:Y:S02]  /*1720*/  CS2R R68, SRZ ;  /* 0x0000000000447805 */ /* 0x000fe4000001ff00 */
        /* <DEDUP_REMOVED lines=22> */
[----:B------:R-:W-:Y:S02]  /*1890*/  LOP3.LUT R5, R11, 0x7fffffc, RZ, 0xc0, !PT ;  /* 0x07fffffc0b057812 */ /* 0x000fe400078ec0ff */
[----:B------:R-:W-:Y:S02]  /*18a0*/  CS2R R50, SRZ ;  /* 0x0000000000327805 */ /* 0x000fe4000001ff00 */
[----:B------:R-:W-:-:S02]  /*18b0*/  CS2R R52, SRZ ;  /* 0x0000000000347805 */ /* 0x000fc4000001ff00 */
[----:B------:R-:W-:Y:S01]  /*18c0*/  CS2R R54, SRZ ;  /* 0x0000000000367805 */ /* 0x000fe2000001ff00 */
[----:B------:R-:W-:Y:S01]  /*18d0*/  VIADD R13, R10, 0xfffffffe ;  /* 0xfffffffe0a0d7836 */ /* 0x000fe20000000000 */
[----:B------:R-:W-:Y:S01]  /*18e0*/  UMOV UR21, 0xffffffff ;  /* 0xffffffff00157882 */ /* 0x000fe20000000000 */
[----:B------:R-:W-:-:S05]  /*18f0*/  UMOV UR5, URZ ;  /* 0x0000003f00057c82 */ /* 0x000fca0008000000 */
.L_x_23:
[----:B------:R-:W-:Y:S01]  /*1900*/  UIADD3 UR21, UR21, 0x1, URZ ;  /* 0x0000000115157890 */ /* 0x000fe2000fffe03f */
[----:B------:R-:W-:Y:S03]  /*1910*/  BAR.SYNC.DEFER_BLOCKING 0x0 ;  /* 0x0000000000007b1d */ /* 0x000fe60000010000 */
[----:B------:R-:W-:-:S04]  /*1920*/  UISETP.GT.AND UP0, UPT, UR21, 0x2, UPT ;  /* 0x000000021500788c */ /* 0x000fc8000bf04270 */
[----:B------:R-:W-:Y:S02]  /*1930*/  USEL UR6, URZ, 0x1, !UP0 ;  /* 0x000000013f067887 */ /* 0x000fe4000c000000 */
[----:B------:R-:W-:Y:S02]  /*1940*/  USEL UR21, UR21, URZ, !UP0 ;  /* 0x0000003f15157287 */ /* 0x000fe4000c000000 */
[----:B------:R-:W-:-:S04]  /*1950*/  ULOP3.LUT UR4, UR4, UR6, URZ, 0x3c, !UPT ;  /* 0x0000000604047292 */ /* 0x000fc8000f8e3c3f */
[----:B------:R-:W-:Y:S01]  /*1960*/  USHF.L.U32 UR6, UR4, 0x1f, URZ ;  /* 0x0000001f04067899 */ /* 0x000fe2000800063f */
[----:B------:R-:W-:-:S04]  /*1970*/  IMAD.U32 R12, RZ, RZ, UR21 ;  /* 0x00000015ff0c7e24 */ /* 0x000fc8000f8e00ff */
[----:B------:R-:W-:Y:S02]  /*1980*/  IMAD R11, R12, 0x8, R9 ;  /* 0x000000080c0b7824 */ /* 0x000fe400078e0209 */
[----:B------:R-:W-:-:S04]  /*1990*/  IMAD.U32 R12, RZ, RZ, UR6 ;  /* 0x00000006ff0c7e24 */ /* 0x000fc8000f8e00ff */
[----:B------:R-:W1:Y:S02]  /*19a0*/  SYNCS.PHASECHK.TRANS64.TRYWAIT P0, [R11+URZ], R12 ;  /* 0x0000000c0b0075a7 */ /* 0x000e64000800017f */
[----:B-1----:R-:W-:Y:S05]  /*19b0*/  @!P0 BRA `(.L_x_22) ;  /* 0x0000000800e48947 */ /* 0x002fea0003800000 */
.L_x_24:
[----:B------:R-:W1:Y:S01]  /*19c0*/  SHFL.IDX PT, R11, R5, RZ, 0x1f ;  /* 0x00001fff050b7589 */ /* 0x000e6200000e0000 */
[----:B------:R-:W-:Y:S01]  /*19d0*/  ULEA UR6, UR21, UR20, 0xe ;  /* 0x0000001415067291 */ /* 0x000fe2000f8e703f */
[----:B------:R-:W-:Y:S01]  /*19e0*/  WARPGROUP.ARRIVE ;  /* 0x00000000000079c5 */ /* 0x000fe20000000000 */
[----:B------:R-:W-:Y:S01]  /*19f0*/  UMOV UR39, 0x40000040 ;  /* 0x4000004000277882 */ /* 0x000fe20000000000 */
[----:B------:R-:W-:Y:S01]  /*1a00*/  UMOV UR16, 0x4000002 ;  /* 0x0400000200107882 */ /* 0x000fe20000000000 */
[----:B------:R-:W-:Y:S01]  /*1a10*/  USHF.R.U32.HI UR8, URZ, 0x4, UR6 ;  /* 0x000000043f087899 */ /* 0x000fe20008011606 */
[----:B------:R-:W-:Y:S01]  /*1a20*/  ISETP.LE.AND P0, PT, R13, UR5, PT ;  /* 0x000000050d007c0c */ /* 0x000fe2000bf03270 */
[----:B------:R-:W-:Y:S02]  /*1a30*/  ULEA UR6, UR21, UR24, 0xd ;  /* 0x0000001815067291 */ /* 0x000fe4000f8e683f */
[----:B------:R-:W-:Y:S01]  /*1a40*/  ULOP3.LUT UR8, UR8, 0x3fff, URZ, 0xc0, !UPT ;  /* 0x00003fff08087892 */ /* 0x000fe2000f8ec03f */
[----:B------:R-:W-:Y:S01]  /*1a50*/  ISETP.EQ.AND P0, PT, R4, RZ, !P0 ;  /* 0x000000ff0400720c */ /* 0x000fe20004702270 */
[----:B------:R-:W-:Y:S01]  /*1a60*/  USHF.R.U32.HI UR6, URZ, 0x4, UR6 ;  /* 0x000000043f067899 */ /* 0x000fe20008011606 */
[----:B------:R-:W-:Y:S01]  /*1a70*/  UMOV UR17, 0x40000040 ;  /* 0x4000004000117882 */ /* 0x000fe20000000000 */
[----:B------:R-:W-:-:S02]  /*1a80*/  UMOV UR18, 0x2000080 ;  /* 0x0200008000127882 */ /* 0x000fc40000000000 */
[----:B------:R-:W-:Y:S01]  /*1a90*/  ULOP3.LUT UR6, UR6, 0x3fff, URZ, 0xc0, !UPT ;  /* 0x00003fff06067892 */ /* 0x000fe2000f8ec03f */
[----:B------:R-:W-:Y:S01]  /*1aa0*/  UMOV UR19, 0x40000040 ;  /* 0x4000004000137882 */ /* 0x000fe20000000000 */
[----:B------:R-:W-:Y:S02]  /*1ab0*/  UMOV UR12, 0x4000004 ;  /* 0x04000004000c7882 */ /* 0x000fe40000000000 */
[----:B------:R-:W-:Y:S01]  /*1ac0*/  ULOP3.LUT UR38, UR6, 0x2000000, URZ, 0xfc, !UPT ;  /* 0x0200000006267892 */ /* 0x000fe2000f8efc3f */
[----:B------:R-:W-:Y:S01]  /*1ad0*/  UMOV UR13, 0x40000040 ;  /* 0x40000040000d7882 */ /* 0x000fe20000000000 */
[----:B------:R-:W-:Y:S01]  /*1ae0*/  UMOV UR14, 0x2000100 ;  /* 0x02000100000e7882 */ /* 0x000fe20000000000 */
[----:B------:R-:W-:Y:S01]  /*1af0*/  UMOV UR15, 0x40000040 ;  /* 0x40000040000f7882 */ /* 0x000fe20000000000 */
[----:B-1----:R-:W-:Y:S01]  /*1b00*/  R2UR UR7, R11 ;  /* 0x000000000b0772ca */ /* 0x002fe200000e0000 */
[----:B------:R-:W-:Y:S01]  /*1b10*/  UMOV UR28, 0x4000006 ;  /* 0x04000006001c7882 */ /* 0x000fe20000000000 */
[----:B------:R-:W-:Y:S01]  /*1b20*/  UMOV UR29, 0x40000040 ;  /* 0x40000040001d7882 */ /* 0x000fe20000000000 */
[----:B------:R-:W-:Y:S01]  /*1b30*/  UMOV UR30, 0x2000180 ;  /* 0x02000180001e7882 */ /* 0x000fe20000000000 */
[----:B------:R-:W-:Y:S01]  /*1b40*/  UMOV UR31, 0x40000040 ;  /* 0x40000040001f7882 */ /* 0x000fe20000000000 */
[----:B------:R-:W-:Y:S01]  /*1b50*/  UIADD3 UR34, UR34, 0x1, URZ ;  /* 0x0000000122227890 */ /* 0x000fe2000fffe03f */
[----:B------:R-:W-:Y:S01]  /*1b60*/  @P0 IMAD.MOV.U32 R11, RZ, RZ, 0x6000 ;  /* 0x00006000ff0b0424 */ /* 0x000fe200078e00ff */
[----:B------:R-:W-:-:S04]  /*1b70*/  ELECT P1, URZ, ~URZ ;  /* 0x000000003f3f782f */ /* 0x000fc80008020100 */
[----:B------:R-:W-:Y:S02]  /*1b80*/  ISETP.GT.AND P1, PT, R13, UR5, P1 ;  /* 0x000000050d007c0c */ /* 0x000fe40008f24270 */
[----:B------:R-:W-:Y:S02]  /*1b90*/  USHF.L.U32 UR7, UR7, 0x7, URZ ;  /* 0x0000000707077899 */ /* 0x000fe4000800063f */
[----:B------:R-:W-:Y:S02]  /*1ba0*/  ISETP.LT.U32.AND P1, PT, R4, 0x20, P1 ;  /* 0x000000200400780c */ /* 0x000fe40000f21070 */
[----:B------:R-:W-:-:S04]  /*1bb0*/  ULOP3.LUT UR7, UR7, 0x180, URZ, 0xc0, !UPT ;  /* 0x0000018007077892 */ /* 0x000fc8000f8ec03f */
[----:B------:R-:W-:-:S03]  /*1bc0*/  UIADD3 UR8, UP0, UR7, UR8, URZ ;  /* 0x0000000807087290 */ /* 0x000fc6000ff1e03f */
[----:B------:R-:W-:Y:S01]  /*1bd0*/  UMOV UR7, URZ ;  /* 0x0000003f00077c82 */ /* 0x000fe20008000000 */
[----:B------:R-:W-:Y:S02]  /*1be0*/  UIADD3.X UR9, URZ, URZ, URZ, UP0, !UPT ;  /* 0x0000003f3f097290 */ /* 0x000fe400087fe43f */
[----:B------:R-:W-:Y:S02]  /*1bf0*/  ULOP3.LUT UR36, UR8, 0x4000000, URZ, 0xfc, !UPT ;  /* 0x0400000008247892 */ /* 0x000fe4000f8efc3f */
[----:B------:R-:W-:Y:S02]  /*1c00*/  ULOP3.LUT UR37, UR9, 0x40000040, URZ, 0xfc, !UPT ;  /* 0x4000004009257892 */ /* 0x000fe4000f8efc3f */
[----:B------:R-:W-:Y:S02]  /*1c10*/  UIADD3.64 UR18, UR6, UR18, URZ ;  /* 0x0000001206127297 */ /* 0x000fe4000fffe03f */
[----:B------:R-:W-:Y:S02]  /*1c20*/  UIADD3.64 UR16, UR8, UR16, URZ ;  /* 0x0000001008107297 */ /* 0x000fe4000fffe03f */
[----:B------:R-:W-:-:S02]  /*1c30*/  UIADD3.64 UR14, UR6, UR14, URZ ;  /* 0x0000000e060e7297 */ /* 0x000fc4000fffe03f */
[----:B------:R-:W-:Y:S01]  /*1c40*/  UIADD3.64 UR12, UR8, UR12, URZ ;  /* 0x0000000c080c7297 */ /* 0x000fe2000fffe03f */
[----:B------:R-:W-:Y:S01]  /*1c50*/  HGMMA.64x64x16.F32 R56, gdesc[UR36].tnspB, R56 ;  /* 0x40e00000243879f0 */ /* 0x000fe20008700838 */
[----:B------:R-:W-:Y:S01]  /*1c60*/  UMOV UR36, 0x4000200 ;  /* 0x0400020000247882 */ /* 0x000fe20000000000 */
[----:B------:R-:W-:Y:S01]  /*1c70*/  UMOV UR37, 0x40000040 ;  /* 0x4000004000257882 */ /* 0x000fe20000000000 */
[----:B------:R-:W-:Y:S01]  /*1c80*/  UIADD3.64 UR30, UR6, UR30, URZ ;  /* 0x0000001e061e7297 */ /* 0x000fe2000fffe03f */
[----:B------:R-:W-:Y:S01]  /*1c90*/  R2UR UR6, R6 ;  /* 0x00000000060672ca */ /* 0x000fe200000e0000 */
[----:B------:R-:W-:Y:S01]  /*1ca0*/  UIADD3.64 UR28, UR8, UR28, URZ ;  /* 0x0000001c081c7297 */ /* 0x000fe2000fffe03f */
[----:B------:R-:W-:Y:S01]  /*1cb0*/  R2UR UR7, R7 ;  /* 0x00000000070772ca */ /* 0x000fe200000e0000 */
[----:B------:R-:W-:Y:S02]  /*1cc0*/  UIADD3.64 UR36, UR8, UR36, URZ ;  /* 0x0000002408247297 */ /* 0x000fe4000fffe03f */
[----:B------:R-:W-:Y:S01]  /*1cd0*/  UISETP.GE.AND UP0, UPT, UR34, 0x3, UPT ;  /* 0x000000032200788c */ /* 0x000fe2000bf06270 */
[----:B------:R-:W-:-:S03]  /*1ce0*/  VOTEU.ANY UP1, P1 ;  /* 0x00000000003f7886 */ /* 0x000fc60000820100 */
[----:B------:R-:W-:Y:S01]  /*1cf0*/  USEL UR34, UR34, URZ, !UP0 ;  /* 0x0000003f22227287 */ /* 0x000fe2000c000000 */
[----:B------:R-:W-:Y:S01]  /*1d00*/  HGMMA.64x64x16.F32 R56, gdesc[UR16].tnspB, R56 ;  /* 0x40e00000103879f0 */ /* 0x000fe20008700838 */
[----:B------:R-:W-:Y:S01]  /*1d10*/  UMOV UR16, 0x4000202 ;  /* 0x0400020200107882 */ /* 0x000fe20000000000 */
[----:B------:R-:W-:Y:S02]  /*1d20*/  UMOV UR17, 0x40000040 ;  /* 0x4000004000117882 */ /* 0x000fe40000000000 */
[----:B------:R-:W-:Y:S01]  /*1d30*/  UIADD3.64 UR16, UR8, UR16, URZ ;  /* 0x0000001008107297 */ /* 0x000fe2000fffe03f */
[----:B------:R-:W-:Y:S01]  /*1d40*/  HGMMA.64x64x16.F32 R56, gdesc[UR12].tnspB, R56 ;  /* 0x40e000000c3879f0 */ /* 0x000fe20008700838 */
[----:B------:R-:W-:Y:S01]  /*1d50*/  UMOV UR12, 0x4000204 ;  /* 0x04000204000c7882 */ /* 0x000fe20000000000 */
[----:B------:R-:W-:Y:S02]  /*1d60*/  UMOV UR13, 0x40000040 ;  /* 0x40000040000d7882 */ /* 0x000fe40000000000 */
[----:B------:R-:W-:Y:S01]  /*1d70*/  UIADD3.64 UR12, UR8, UR12, URZ ;  /* 0x0000000c080c7297 */ /* 0x000fe2000fffe03f */
[----:B------:R-:W-:Y:S04]  /*1d80*/  HGMMA.64x64x16.F32 R56, gdesc[UR28].tnspB, R56 ;  /* 0x40e000001c3879f0 */ /* 0x000fe80008700838 */
[----:B------:R-:W-:Y:S01]  /*1d90*/  HGMMA.64x64x16.F32 R24, gdesc[UR36].tnspB, R24 ;  /* 0x40e00000241879f0 */ /* 0x000fe20008700818 */
[----:B------:R-:W-:Y:S01]  /*1da0*/  UMOV UR28, 0x4000206 ;  /* 0x04000206001c7882 */ /* 0x000fe20000000000 */
[----:B------:R-:W-:-:S02]  /*1db0*/  UMOV UR29, 0x40000040 ;  /* 0x40000040001d7882 */ /* 0x000fc40000000000 */
[----:B------:R-:W-:Y:S01]  /*1dc0*/  UIADD3.64 UR28, UR8, UR28, URZ ;  /* 0x0000001c081c7297 */ /* 0x000fe2000fffe03f */
[----:B------:R-:W-:Y:S01]  /*1dd0*/  R2UR UR9, R9 ;  /* 0x00000000090972ca */ /* 0x000fe200000e0000 */
[----:B------:R-:W-:-:S12]  /*1de0*/  ULEA UR8, UR34, UR20, 0xe ;  /* 0x0000001422087291 */ /* 0x000fd8000f8e703f */
[----:B------:R-:W-:Y:S01]  /*1df0*/  ULEA UR9, UR34, UR9, 0x3 ;  /* 0x0000000922097291 */ /* 0x000fe2000f8e183f */
[----:B------:R-:W-:Y:S04]  /*1e00*/  HGMMA.64x64x16.F32 R24, gdesc[UR16].tnspB, R24 ;  /* 0x40e00000101879f0 */ /* 0x000fe80008700818 */
[----:B------:R-:W-:Y:S01]  /*1e10*/  HGMMA.64x64x16.F32 R24, gdesc[UR12].tnspB, R24 ;  /* 0x40e000000c1879f0 */ /* 0x000fe20008700818 */
[----:B------:R-:W-:Y:S01]  /*1e20*/  @P1 R2UR UR14, R2 ;  /* 0x00000000020e12ca */ /* 0x000fe200000e0000 */
[----:B------:R-:W-:Y:S01]  /*1e30*/  ULEA UR12, UR34, UR24, 0xd ;  /* 0x00000018220c7291 */ /* 0x000fe2000f8e683f */
[----:B------:R-:W-:Y:S01]  /*1e40*/  UMOV UR15, UR10 ;  /* 0x0000000a000f7c82 */ /* 0x000fe20008000000 */
[----:B------:R-:W-:Y:S01]  /*1e50*/  UMOV UR13, UR9 ;  /* 0x00000009000d7c82 */ /* 0x000fe20008000000 */
[----:B------:R-:W-:Y:S03]  /*1e60*/  HGMMA.64x64x16.F32 R24, gdesc[UR28].tnspB, R24, gsb0 ;  /* 0x40e000001c1879f0 */ /* 0x000fe60008000818 */
[----:B------:R-:W-:-:S02]  /*1e70*/  WARPGROUP.DEPBAR.LE gsb0, 0x1 ;  /* 0x00008000000079c5 */ /* 0x000fc40000010100 */
[----:B------:R-:W-:Y:S06]  /*1e80*/  BAR.SYNC.DEFER_BLOCKING 0x0 ;  /* 0x0000000000007b1d */ /* 0x000fec0000010000 */
[----:B------:R1:W-:Y:S02]  /*1e90*/  @P0 SYNCS.ARRIVE.TRANS64 RZ, [UR9], R11 ;  /* 0x0000000bffff09a7 */ /* 0x0003e40008000009 */
[----:B------:R-:W-:Y:S01]  /*1ea0*/  BAR.SYNC.DEFER_BLOCKING 0x0 ;  /* 0x0000000000007b1d */ /* 0x000fe20000010000 */
[----:B------:R-:W-:-:S04]  /*1eb0*/  ELECT P0, URZ, ~URZ ;  /* 0x000000003f3f782f */ /* 0x000fc80008000100 */
[----:B------:R-:W-:Y:S01]  /*1ec0*/  ISETP.GT.AND P0, PT, R13, UR5, P0 ;  /* 0x000000050d007c0c */ /* 0x000fe20008704270 */
[----:B------:R-:W-:-:S03]  /*1ed0*/  UIADD3 UR5, UR5, 0x1, URZ ;  /* 0x0000000105057890 */ /* 0x000fc6000fffe03f */
[----:B------:R-:W-:-:S13]  /*1ee0*/  ISETP.LT.U32.AND P0, PT, R4, 0x20, P0 ;  /* 0x000000200400780c */ /* 0x000fda0000701070 */
[----:B------:R-:W-:Y:S01]  /*1ef0*/  @P0 R2UR UR11, R0 ;  /* 0x00000000000b02ca */ /* 0x000fe200000e0000 */
[----:B------:R-:W-:Y:S01]  /*1f00*/  VOTEU.ANY UP0, P0 ;  /* 0x00000000003f7886 */ /* 0x000fe20000000100 */
[----:B------:R-:W-:-:S11]  /*1f10*/  ISETP.NE.AND P0, PT, R10, UR5, PT ;  /* 0x000000050a007c0c */ /* 0x000fd6000bf05270 */
[----:B------:R2:W-:Y:S01]  /*1f20*/  @UP0 UTMALDG.2D [UR8], [UR32] ;  /* 0x00000008200005b4 */ /* 0x0005e20008008000 */
[----:B------:R-:W-:Y:S01]  /*1f30*/  BAR.SYNC.DEFER_BLOCKING 0x0 ;  /* 0x0000000000007b1d */ /* 0x000fe20000010000 */
[----:B--2---:R-:W-:-:S05]  /*1f40*/  UIADD3 UR10, UR10, 0x40, URZ ;  /* 0x000000400a0a7890 */ /* 0x004fca000fffe03f */
[----:B------:R1:W-:Y:S02]  /*1f50*/  @UP1 UTMALDG.2D [UR12], [UR6] ;  /* 0x0000000c060015b4 */ /* 0x0003e40008008000 */
[----:B-1----:R-:W-:Y:S05]  /*1f60*/  @P0 BRA `(.L_x_23) ;  /* 0xfffffff800640947 */ /* 0x002fea000383ffff */
.L_x_21:
[----:B------:R-:W-:Y:S02]  /*1f70*/  WARPGROUP.DEPBAR.LE gsb0, 0x0 ;  /* 0x00008000000079c5 */ /* 0x000fe40000010000 */
[----:B------:R-:W-:-:S04]  /*1f80*/  DEPBAR.LE SB0, 0x0 ;  /* 0x000080000000791a */ /* 0x000fc80000000000 */
[----:B------:R-:W-:Y:S01]  /*1f90*/  BAR.SYNC.DEFER_BLOCKING 0x0 ;  /* 0x0000000000007b1d */ /* 0x000fe20000010000 */
[--C-:B------:R-:W-:Y:S01]  /*1fa0*/  SHF.R.S32.HI R5, RZ, 0x1, R4.reuse ;  /* 0x00000001ff057819 */ /* 0x100fe20000011404 */
[----:B------:R-:W-:Y:S01]  /*1fb0*/  IMAD.SHL.U32 R6, R4, 0x40, RZ ;  /* 0x0000004004067824 */ /* 0x000fe200078e00ff */
[----:B------:R-:W-:Y:S02]  /*1fc0*/  R2UR UR6, R3 ;  /* 0x00000000030672ca */ /* 0x000fe400000e0000 */
[----:B------:R-:W-:Y:S02]  /*1fd0*/  ELECT P0, URZ, ~URZ ;  /* 0x000000003f3f782f */ /* 0x000fe40008000100 */
[----:B------:R-:W-:Y:S02]  /*1fe0*/  SGXT R5, R5, 0x1 ;  /* 0x000000010505781a */ /* 0x000fe40000000200 */
[----:B------:R-:W-:Y:S02]  /*1ff0*/  SHF.R.S32.HI R3, RZ, 0x2, R4 ;  /* 0x00000002ff037819 */ /* 0x000fe40000011404 */
[----:B------:R-:W-:-:S02]  /*2000*/  LOP3.LUT R5, R5, 0x90, RZ, 0xc0, !PT ;  /* 0x0000009005057812 */ /* 0x000fc400078ec0ff */
[----:B------:R-:W-:Y:S02]  /*2010*/  SGXT R3, R3, 0x1 ;  /* 0x000000010303781a */ /* 0x000fe40000000200 */
[----:B------:R-:W-:Y:S02]  /*2020*/  LOP3.LUT R6, R5, 0x200, R6, 0xf8, !PT ;  /* 0x0000020005067812 */ /* 0x000fe400078ef806 */
[C---:B------:R-:W-:Y:S02]  /*2030*/  LOP3.LUT R5, R4.reuse, 0x1, RZ, 0xc0, !PT ;  /* 0x0000000104057812 */ /* 0x040fe400078ec0ff */
[----:B------:R-:W-:Y:S02]  /*2040*/  ISETP.LT.U32.AND P0, PT, R4, 0x20, P0 ;  /* 0x000000200400780c */ /* 0x000fe40000701070 */
[----:B------:R-:W-:Y:S01]  /*2050*/  F2FP.F16.F32.PACK_AB R56, R57, R56 ;  /* 0x000000383938723e */ /* 0x000fe200000000ff */
[----:B------:R-:W-:Y:S01]  /*2060*/  IMAD.MOV R5, RZ, RZ, -R5 ;  /* 0x000000ffff057224 */ /* 0x000fe200078e0a05 */
[----:B------:R-:W-:-:S02]  /*2070*/  F2FP.F16.F32.PACK_AB R57, R59, R58 ;  /* 0x0000003a3b39723e */ /* 0x000fc400000000ff */
[----:B------:R-:W-:Y:S01]  /*2080*/  F2FP.F16.F32.PACK_AB R64, R65, R64 ;  /* 0x000000404140723e */ /* 0x000fe200000000ff */
[----:B------:R-:W1:Y:S02]  /*2090*/  @!P5 SYNCS.CCTL.IV [UR20+0x12000] ;  /* 0x01200000ff00d9b1 */ /* 0x000e640008000014 */
[----:B-1----:R-:W-:Y:S01]  /*20a0*/  BAR.SYNC.DEFER_BLOCKING 0x0 ;  /* 0x0000000000007b1d */ /* 0x002fe20000010000 */
[----:B------:R-:W-:Y:S02]  /*20b0*/  LOP3.LUT R6, R6, 0x48, R5, 0xf8, !PT ;  /* 0x0000004806067812 */ /* 0x000fe400078ef805 */
[----:B------:R-:W-:Y:S02]  /*20c0*/  R2UR UR7, R8 ;  /* 0x00000000080772ca */ /* 0x000fe400000e0000 */
[----:B------:R-:W-:Y:S01]  /*20d0*/  LOP3.LUT R3, R6, 0x120, R3, 0xf8, !PT ;  /* 0x0000012006037812 */ /* 0x000fe200078ef803 */
[----:B------:R-:W-:Y:S01]  /*20e0*/  VOTEU.ANY UP0, P0 ;  /* 0x00000000003f7886 */ /* 0x000fe20000000100 */
[----:B------:R-:W-:Y:S01]  /*20f0*/  SHF.R.U32.HI R6, RZ, 0x1, R4 ;  /* 0x00000001ff067819 */ /* 0x000fe20000011604 */
[----:B------:R-:W-:Y:S01]  /*2100*/  VOTEU.ANY UP0, P0 ;  /* 0x00000000003f7886 */ /* 0x000fe20000000100 */
[----:B------:R-:W-:-:S02]  /*2110*/  @P0 R2UR UR21, R2 ;  /* 0x00000000021502ca */ /* 0x000fc400000e0000 */
[----:B------:R-:W-:Y:S01]  /*2120*/  LOP3.LUT R3, R3, 0x8, R6, 0x78, !PT ;  /* 0x0000000803037812 */ /* 0x000fe200078e7806 */
[----:B------:R-:W-:Y:S01]  /*2130*/  IMAD.SHL.U32 R6, R4, 0x20, RZ ;  /* 0x0000002004067824 */ /* 0x000fe200078e00ff */
[----:B------:R-:W-:Y:S02]  /*2140*/  F2FP.F16.F32.PACK_AB R58, R61, R60 ;  /* 0x0000003c3d3a723e */ /* 0x000fe400000000ff */
[----:B------:R-:W-:Y:S02]  /*2150*/  F2FP.F16.F32.PACK_AB R59, R63, R62 ;  /* 0x0000003e3f3b723e */ /* 0x000fe400000000ff */
[----:B------:R-:W-:Y:S02]  /*2160*/  LOP3.LUT R3, R3, 0x400, R6, 0xf8, !PT ;  /* 0x0000040003037812 */ /* 0x000fe400078ef806 */
[----:B------:R-:W-:Y:S02]  /*2170*/  F2FP.F16.F32.PACK_AB R65, R67, R66 ;  /* 0x000000424341723e */ /* 0x000fe400000000ff */
[----:B------:R-:W-:-:S02]  /*2180*/  LOP3.LUT R3, R3, 0x800, R6, 0xf8, !PT ;  /* 0x0000080003037812 */ /* 0x000fc400078ef806 */
[----:B------:R-:W-:Y:S01]  /*2190*/  F2FP.F16.F32.PACK_AB R72, R73, R72 ;  /* 0x000000484948723e */ /* 0x000fe200000000ff */
[----:B------:R-:W1:Y:S02]  /*21a0*/  @!P5 SYNCS.CCTL.IV [UR20+0x12008] ;  /* 0x01200800ff00d9b1 */ /* 0x000e640008000014 */
[----:B-1----:R-:W-:Y:S01]  /*21b0*/  BAR.SYNC.DEFER_BLOCKING 0x0 ;  /* 0x0000000000007b1d */ /* 0x002fe20000010000 */
[C---:B------:R-:W-:Y:S02]  /*21c0*/  LOP3.LUT R5, R3.reuse, 0x10, RZ, 0x3c, !PT ;  /* 0x0000001003057812 */ /* 0x040fe400078e3cff */
[C---:B------:R-:W-:Y:S02]  /*21d0*/  LOP3.LUT R6, R3.reuse, 0x20, RZ, 0x3c, !PT ;  /* 0x0000002003067812 */ /* 0x040fe400078e3cff */
[C---:B------:R-:W-:Y:S02]  /*21e0*/  LOP3.LUT R7, R3.reuse, 0x30, RZ, 0x3c, !PT ;  /* 0x0000003003077812 */ /* 0x040fe400078e3cff */
[----:B------:R-:W-:-:S02]  /*21f0*/  LEA R4, R3, UR20, 0x1 ;  /* 0x0000001403047c11 */ /* 0x000fc4000f8e08ff */
[----:B------:R-:W-:Y:S02]  /*2200*/  LOP3.LUT R2, R3, 0x1000, RZ, 0x3c, !PT ;  /* 0x0000100003027812 */ /* 0x000fe400078e3cff */
[----:B------:R-:W-:Y:S02]  /*2210*/  F2FP.F16.F32.PACK_AB R66, R69, R68 ;  /* 0x000000444542723e */ /* 0x000fe400000000ff */
[----:B------:R-:W-:Y:S02]  /*2220*/  F2FP.F16.F32.PACK_AB R67, R71, R70 ;  /* 0x000000464743723e */ /* 0x000fe400000000ff */
[----:B------:R-:W-:Y:S02]  /*2230*/  F2FP.F16.F32.PACK_AB R73, R75, R74 ;  /* 0x0000004a4b49723e */ /* 0x000fe400000000ff */
[----:B------:R-:W-:Y:S02]  /*2240*/  F2FP.F16.F32.PACK_AB R80, R81, R80 ;  /* 0x000000505150723e */ /* 0x000fe400000000ff */
[----:B------:R-:W-:-:S02]  /*2250*/  LEA R5, R5, UR20, 0x1 ;  /* 0x0000001405057c11 */ /* 0x000fc4000f8e08ff */
[----:B------:R-:W-:Y:S02]  /*2260*/  LOP3.LUT R8, R3, 0x1010, RZ, 0x3c, !PT ;  /* 0x0000101003087812 */ /* 0x000fe400078e3cff */
[----:B------:R-:W-:Y:S01]  /*2270*/  F2FP.F16.F32.PACK_AB R74, R77, R76 ;  /* 0x0000004c4d4a723e */ /* 0x000fe200000000ff */
[----:B------:R-:W1:Y:S01]  /*2280*/  @!P5 SYNCS.CCTL.IV [UR20+0x12010] ;  /* 0x01201000ff00d9b1 */ /* 0x000e620008000014 */
[----:B------:R-:W-:Y:S01]  /*2290*/  F2FP.F16.F32.PACK_AB R75, R79, R78 ;  /* 0x0000004e4f4b723e */ /* 0x000fe200000000ff */
[----:B-1----:R-:W-:Y:S01]  /*22a0*/  STSM.16.M88.4 [R4], R56 ;  /* 0x0000003804007844 */ /* 0x002fe20000000200 */
[----:B------:R-:W-:Y:S02]  /*22b0*/  F2FP.F16.F32.PACK_AB R81, R83, R82 ;  /* 0x000000525351723e */ /* 0x000fe400000000ff */
[----:B------:R-:W-:Y:S01]  /*22c0*/  F2FP.F16.F32.PACK_AB R24, R25, R24 ;  /* 0x000000181918723e */ /* 0x000fe200000000ff */
[----:B------:R-:W-:Y:S01]  /*22d0*/  STSM.16.M88.4 [R5], R64 ;  /* 0x0000004005007844 */ /* 0x000fe20000000200 */
[----:B------:R-:W-:-:S02]  /*22e0*/  LEA R6, R6, UR20, 0x1 ;  /* 0x0000001406067c11 */ /* 0x000fc4000f8e08ff */
[----:B------:R-:W-:Y:S02]  /*22f0*/  LOP3.LUT R9, R3, 0x1020, RZ, 0x3c, !PT ;  /* 0x0000102003097812 */ /* 0x000fe400078e3cff */
[----:B------:R-:W-:Y:S01]  /*2300*/  F2FP.F16.F32.PACK_AB R82, R85, R84 ;  /* 0x000000545552723e */ /* 0x000fe200000000ff */
[----:B------:R-:W-:Y:S01]  /*2310*/  STSM.16.M88.4 [R6], R72 ;  /* 0x0000004806007844 */ /* 0x000fe20000000200 */
[----:B------:R-:W-:Y:S02]  /*2320*/  F2FP.F16.F32.PACK_AB R83, R87, R86 ;  /* 0x000000565753723e */ /* 0x000fe400000000ff */
[----:B------:R-:W-:Y:S02]  /*2330*/  F2FP.F16.F32.PACK_AB R25, R27, R26 ;  /* 0x0000001a1b19723e */ /* 0x000fe400000000ff */
[----:B------:R-:W-:Y:S02]  /*2340*/  F2FP.F16.F32.PACK_AB R32, R33, R32 ;  /* 0x000000202120723e */ /* 0x000fe400000000ff */
        /* <DEDUP_REMOVED lines=8> */
[----:B------:R-:W-:Y:S02]  /*23d0*/  F2FP.F16.F32.PACK_AB R34, R37, R36 ;  /* 0x000000242522723e */ /* 0x000fe400000000ff */
[----:B------:R-:W-:Y:S01]  /*23e0*/  F2FP.F16.F32.PACK_AB R35, R39, R38 ;  /* 0x000000262723723e */ /* 0x000fe200000000ff */
[----:B------:R-:W-:Y:S01]  /*23f0*/  STSM.16.M88.4 [R2], R24 ;  /* 0x0000001802007844 */ /* 0x000fe20000000200 */
[----:B------:R-:W-:Y:S02]  /*2400*/  F2FP.F16.F32.PACK_AB R41, R43, R42 ;  /* 0x0000002a2b29723e */ /* 0x000fe400000000ff */
[----:B------:R-:W-:Y:S02]  /*2410*/  F2FP.F16.F32.PACK_AB R48, R49, R48 ;  /* 0x000000303130723e */ /* 0x000fe400000000ff */
[----:B------:R-:W-:Y:S02]  /*2420*/  LEA R8, R8, UR20, 0x1 ;  /* 0x0000001408087c11 */ /* 0x000fe4000f8e08ff */
[----:B------:R-:W-:-:S02]  /*2430*/  F2FP.F16.F32.PACK_AB R42, R45, R44 ;  /* 0x0000002c2d2a723e */ /* 0x000fc400000000ff */
[----:B------:R-:W-:Y:S01]  /*2440*/  F2FP.F16.F32.PACK_AB R43, R47, R46 ;  /* 0x0000002e2f2b723e */ /* 0x000fe200000000ff */
[----:B------:R-:W-:Y:S01]  /*2450*/  STSM.16.M88.4 [R8], R32 ;  /* 0x0000002008007844 */ /* 0x000fe20000000200 */
[----:B------:R-:W-:Y:S02]  /*2460*/  F2FP.F16.F32.PACK_AB R49, R51, R50 ;  /* 0x000000323331723e */ /* 0x000fe400000000ff */
[----:B------:R-:W-:Y:S02]  /*2470*/  LEA R9, R9, UR20, 0x1 ;  /* 0x0000001409097c11 */ /* 0x000fe4000f8e08ff */
[----:B------:R-:W-:Y:S02]  /*2480*/  F2FP.F16.F32.PACK_AB R50, R53, R52 ;  /* 0x000000343532723e */ /* 0x000fe400000000ff */
[----:B------:R-:W-:Y:S01]  /*2490*/  F2FP.F16.F32.PACK_AB R51, R55, R54 ;  /* 0x000000363733723e */ /* 0x000fe200000000ff */
[----:B------:R-:W-:Y:S01]  /*24a0*/  STSM.16.M88.4 [R9], R40 ;  /* 0x0000002809007844 */ /* 0x000fe20000000200 */
[----:B------:R-:W-:-:S02]  /*24b0*/  LEA R3, R3, UR20, 0x1 ;  /* 0x0000001403037c11 */ /* 0x000fc4000f8e08ff */
[----:B------:R-:W-:-:S03]  /*24c0*/  @P0 R2UR UR22, R0 ;  /* 0x00000000001602ca */ /* 0x000fc600000e0000 */
[----:B------:R-:W-:Y:S01]  /*24d0*/  STSM.16.M88.4 [R3], R48 ;  /* 0x0000003003007844 */ /* 0x000fe20000000200 */
[----:B------:R1:W-:Y:S06]  /*24e0*/  MEMBAR.ALL.CTA ;  /* 0x0000000000007992 */ /* 0x0003ec0000008000 */
[----:B-1----:R-:W1:Y:S02]  /*24f0*/  FENCE.VIEW.ASYNC.S ;  /* 0x00000000000073c6 */ /* 0x002e640000000000 */
[----:B-1----:R-:W-:Y:S06]  /*2500*/  BAR.SYNC.DEFER_BLOCKING 0x0 ;  /* 0x0000000000007b1d */ /* 0x002fec0000010000 */
[----:B------:R1:W-:Y:S01]  /*2510*/  @UP0 UTMASTG.2D [UR20], [UR6] ;  /* 0x00000014060003b5 */ /* 0x0003e20008008000 */
[----:B------:R0:W-:Y:S01]  /*2520*/  UTMACMDFLUSH ;  /* 0x00000000000079b7 */ /* 0x0001e20000000000 */
[----:B------:R-:W-:-:S04]  /*2530*/  DEPBAR.LE SB0, 0x0 ;  /* 0x000080000000791a */ /* 0x000fc80000000000 */
[----:B-1----:R-:W-:Y:S05]  /*2540*/  EXIT ;  /* 0x000000000000794d */ /* 0x002fea0003800000 */
.L_x_22:
[----:B------:R-:W1:Y:S02]  /*2550*/  SYNCS.PHASECHK.TRANS64.TRYWAIT P0, [R11+URZ], R12 ;  /* 0x0000000c0b0075a7 */ /* 0x000e64000800017f */
[----:B-1----:R-:W-:Y:S05]  /*2560*/  @!P0 BRA `(.L_x_22) ;  /* 0xfffffffc00f88947 */ /* 0x002fea000383ffff */
[----:B------:R-:W-:Y:S05]  /*2570*/  BRA `(.L_x_24) ;  /* 0xfffffff400107947 */ /* 0x000fea000383ffff */
.L_x_25:
[----:B------:R-:W-:-:S00]  /*2580*/  BRA `(.L_x_25) ;  /* 0xfffffffc00fc7947 */ /* 0x000fc0000383ffff */
[----:B------:R-:W-:-:S00]  /*2590*/  NOP ;  /* 0x0000000000007918 */ /* 0x000fc00000000000 */
        /* <DEDUP_REMOVED lines=14> */
.L_x_26:


//--------------------- .nv.shared.matmul_kernel_make_tensor_desciptor --------------------------
	.section	.nv.shared.matmul_kernel_make_tensor_desciptor,"aw",@nobits
	.sectionflags	@""
	.align	16
	.zero		1024


//--------------------- .nv.constant0.matmul_kernel_make_tensor_desciptor --------------------------
	.section	.nv.constant0.matmul_kernel_make_tensor_desciptor,"a",@progbits
	.sectionflags	@""
	.align	4
.nv.constant0.matmul_kernel_make_tensor_desciptor:
	.zero		576
